	.target	sm_90a

	.elftype	@"ET_EXEC"


//--------------------- .note.nv.tkinfo           --------------------------
	.section	.note.nv.tkinfo,"",@"SHT_NOTE"
	.sectionflags	@"SHF_NOTE_NV_TKINFO"
	.tkinfo
        /*0018*/ 	.word	0x00000002
        /*0030*/ 	.string	""
        /*0030*/ 	.string	"ptxas"
        /*0030*/ 	.string	"Cuda compilation tools, release 13.0, V13.0.88"
        /*0030*/ 	.string	"Build cuda_13.0.r13.0/compiler.36424714_0"
        /*0030*/ 	.string	"-arch sm_90a -m 64 "



//--------------------- .note.nv.cuinfo           --------------------------
	.section	.note.nv.cuinfo,"",@"SHT_NOTE"
	.sectionflags	@"SHF_NOTE_NV_CUINFO"
        /*0018*/ 	.short	0x0002
        /*001a*/ 	.short	0x005a
        /*001c*/ 	.short	0x0082
	.zero		2


//--------------------- .nv.info                  --------------------------
	.section	.nv.info,"",@"SHT_CUDA_INFO"
	.align	4


	//----- nvinfo : EIATTR_REGCOUNT
	.align		4
        /*0000*/ 	.byte	0x04, 0x2f
        /*0002*/ 	.short	(.L_15 - .L_14)
	.align		4
.L_14:
        /*0004*/ 	.word	index@(_ZN7cutlass13device_kernelINS_4gemm6kernel13GemmUniversalIN4cute5tupleIJiiiiEEENS1_10collective13CollectiveMmaINS1_34MainloopSm90TmaGmmaWarpSpecializedILi5ENS5_IJNS4_1CILi2EEENSA_ILi1EEESC_EEENS1_35KernelTmaWarpSpecializedCooperativeEEENS5_IJNSA_ILi128EEENSA_ILi256EEENSA_ILi32EEEEEENS_10bfloat16_tENS5_IJlSC_lEEESK_SL_NS4_8TiledMMAINS4_8MMA_AtomIJNS4_4SM904GMMA28MMA_64x256x16_F32BF16BF16_SSILNSP_5MajorE0ELSR_0ELNSP_7ScaleInE1ELSS_1EEEEEENS4_6LayoutISD_NS5_IJSC_NSA_ILi0EEESW_EEEEENS5_IJNS4_10UnderscoreESZ_SZ_EEEEENS4_13SM90_TMA_LOADENS4_14ComposedLayoutINS4_7SwizzleILi2ELi4ELi3EEENS4_18smem_ptr_flag_bitsILi16EEENSV_INS5_IJNSA_ILi8EEESI_EEENS5_IJSI_SC_EEEEEEEvNS4_8identityENS4_23SM90_TMA_LOAD_MULTICASTES1C_vS1D_EENS_8epilogue10collective6detail29Sm90TmaWarpSpecializedAdapterINS1H_15DefaultEpilogueISK_SL_SL_NS1G_6thread17LinearCombinationISK_Li1EffLNS1L_9ScaleType4KindE0ELNS_15FloatRoundStyleE2ESK_EENS1_15EpilogueDefaultEEEEEvvEEEEvNT_6ParamsE)
        /*0008*/ 	.word	0x000000a8


	//----- nvinfo : EIATTR_FRAME_SIZE
	.align		4
.L_15:
        /*000c*/ 	.byte	0x04, 0x11
        /*000e*/ 	.short	(.L_17 - .L_16)
	.align		4
.L_16:
        /*0010*/ 	.word	index@(_ZN7cutlass13device_kernelINS_4gemm6kernel13GemmUniversalIN4cute5tupleIJiiiiEEENS1_10collective13CollectiveMmaINS1_34MainloopSm90TmaGmmaWarpSpecializedILi5ENS5_IJNS4_1CILi2EEENSA_ILi1EEESC_EEENS1_35KernelTmaWarpSpecializedCooperativeEEENS5_IJNSA_ILi128EEENSA_ILi256EEENSA_ILi32EEEEEENS_10bfloat16_tENS5_IJlSC_lEEESK_SL_NS4_8TiledMMAINS4_8MMA_AtomIJNS4_4SM904GMMA28MMA_64x256x16_F32BF16BF16_SSILNSP_5MajorE0ELSR_0ELNSP_7ScaleInE1ELSS_1EEEEEENS4_6LayoutISD_NS5_IJSC_NSA_ILi0EEESW_EEEEENS5_IJNS4_10UnderscoreESZ_SZ_EEEEENS4_13SM90_TMA_LOADENS4_14ComposedLayoutINS4_7SwizzleILi2ELi4ELi3EEENS4_18smem_ptr_flag_bitsILi16EEENSV_INS5_IJNSA_ILi8EEESI_EEENS5_IJSI_SC_EEEEEEEvNS4_8identityENS4_23SM90_TMA_LOAD_MULTICASTES1C_vS1D_EENS_8epilogue10collective6detail29Sm90TmaWarpSpecializedAdapterINS1H_15DefaultEpilogueISK_SL_SL_NS1G_6thread17LinearCombinationISK_Li1EffLNS1L_9ScaleType4KindE0ELNS_15FloatRoundStyleE2ESK_EENS1_15EpilogueDefaultEEEEEvvEEEEvNT_6ParamsE)
        /*0014*/ 	.word	0x00000000


	//----- nvinfo : EIATTR_MIN_STACK_SIZE
	.align		4
.L_17:
        /*0018*/ 	.byte	0x04, 0x12
        /*001a*/ 	.short	(.L_19 - .L_18)
	.align		4
.L_18:
        /*001c*/ 	.word	index@(_ZN7cutlass13device_kernelINS_4gemm6kernel13GemmUniversalIN4cute5tupleIJiiiiEEENS1_10collective13CollectiveMmaINS1_34MainloopSm90TmaGmmaWarpSpecializedILi5ENS5_IJNS4_1CILi2EEENSA_ILi1EEESC_EEENS1_35KernelTmaWarpSpecializedCooperativeEEENS5_IJNSA_ILi128EEENSA_ILi256EEENSA_ILi32EEEEEENS_10bfloat16_tENS5_IJlSC_lEEESK_SL_NS4_8TiledMMAINS4_8MMA_AtomIJNS4_4SM904GMMA28MMA_64x256x16_F32BF16BF16_SSILNSP_5MajorE0ELSR_0ELNSP_7ScaleInE1ELSS_1EEEEEENS4_6LayoutISD_NS5_IJSC_NSA_ILi0EEESW_EEEEENS5_IJNS4_10UnderscoreESZ_SZ_EEEEENS4_13SM90_TMA_LOADENS4_14ComposedLayoutINS4_7SwizzleILi2ELi4ELi3EEENS4_18smem_ptr_flag_bitsILi16EEENSV_INS5_IJNSA_ILi8EEESI_EEENS5_IJSI_SC_EEEEEEEvNS4_8identityENS4_23SM90_TMA_LOAD_MULTICASTES1C_vS1D_EENS_8epilogue10collective6detail29Sm90TmaWarpSpecializedAdapterINS1H_15DefaultEpilogueISK_SL_SL_NS1G_6thread17LinearCombinationISK_Li1EffLNS1L_9ScaleType4KindE0ELNS_15FloatRoundStyleE2ESK_EENS1_15EpilogueDefaultEEEEEvvEEEEvNT_6ParamsE)
        /*0020*/ 	.word	0x00000000
.L_19:


//--------------------- .nv.compat                --------------------------
	.section	.nv.compat,"",@"SHT_CUDA_COMPAT_INFO"
	.align	4
        /*0000*/ 	.byte	0x02, 0x09, 0x01, 0x00, 0x02, 0x02, 0x04, 0x00, 0x02, 0x05, 0x05, 0x00, 0x03, 0x07, 0x01, 0x01
        /*0010*/ 	.byte	0x02, 0x03, 0x01, 0x00, 0x02, 0x06, 0x01, 0x00, 0x04, 0x0b, 0x08, 0x00, 0x00, 0x00, 0x00, 0x00
        /*0020*/ 	.byte	0x00, 0x00, 0x00, 0x00


//--------------------- .nv.info._ZN7cutlass13device_kernelINS_4gemm6kernel13GemmUniversalIN4cute5tupleIJiiiiEEENS1_10collective13CollectiveMmaINS1_34MainloopSm90TmaGmmaWarpSpecializedILi5ENS5_IJNS4_1CILi2EEENSA_ILi1EEESC_EEENS1_35KernelTmaWarpSpecializedCooperativeEEENS5_IJNSA_ILi128EEENSA_ILi256EEENSA_ILi32EEEEEENS_10bfloat16_tENS5_IJlSC_lEEESK_SL_NS4_8TiledMMAINS4_8MMA_AtomIJNS4_4SM904GMMA28MMA_64x256x16_F32BF16BF16_SSILNSP_5MajorE0ELSR_0ELNSP_7ScaleInE1ELSS_1EEEEEENS4_6LayoutISD_NS5_IJSC_NSA_ILi0EEESW_EEEEENS5_IJNS4_10UnderscoreESZ_SZ_EEEEENS4_13SM90_TMA_LOADENS4_14ComposedLayoutINS4_7SwizzleILi2ELi4ELi3EEENS4_18smem_ptr_flag_bitsILi16EEENSV_INS5_IJNSA_ILi8EEESI_EEENS5_IJSI_SC_EEEEEEEvNS4_8identityENS4_23SM90_TMA_LOAD_MULTICASTES1C_vS1D_EENS_8epilogue10collective6detail29Sm90TmaWarpSpecializedAdapterINS1H_15DefaultEpilogueISK_SL_SL_NS1G_6thread17LinearCombinationISK_Li1EffLNS1L_9ScaleType4KindE0ELNS_15FloatRoundStyleE2ESK_EENS1_15EpilogueDefaultEEEEEvvEEEEvNT_6ParamsE --------------------------
	.section	.nv.info._ZN7cutlass13device_kernelINS_4gemm6kernel13GemmUniversalIN4cute5tupleIJiiiiEEENS1_10collective13CollectiveMmaINS1_34MainloopSm90TmaGmmaWarpSpecializedILi5ENS5_IJNS4_1CILi2EEENSA_ILi1EEESC_EEENS1_35KernelTmaWarpSpecializedCooperativeEEENS5_IJNSA_ILi128EEENSA_ILi256EEENSA_ILi32EEEEEENS_10bfloat16_tENS5_IJlSC_lEEESK_SL_NS4_8TiledMMAINS4_8MMA_AtomIJNS4_4SM904GMMA28MMA_64x256x16_F32BF16BF16_SSILNSP_5MajorE0ELSR_0ELNSP_7ScaleInE1ELSS_1EEEEEENS4_6LayoutISD_NS5_IJSC_NSA_ILi0EEESW_EEEEENS5_IJNS4_10UnderscoreESZ_SZ_EEEEENS4_13SM90_TMA_LOADENS4_14ComposedLayoutINS4_7SwizzleILi2ELi4ELi3EEENS4_18smem_ptr_flag_bitsILi16EEENSV_INS5_IJNSA_ILi8EEESI_EEENS5_IJSI_SC_EEEEEEEvNS4_8identityENS4_23SM90_TMA_LOAD_MULTICASTES1C_vS1D_EENS_8epilogue10collective6detail29Sm90TmaWarpSpecializedAdapterINS1H_15DefaultEpilogueISK_SL_SL_NS1G_6thread17LinearCombinationISK_Li1EffLNS1L_9ScaleType4KindE0ELNS_15FloatRoundStyleE2ESK_EENS1_15EpilogueDefaultEEEEEvvEEEEvNT_6ParamsE,"",@"SHT_CUDA_INFO"
	.sectionflags	@""
	.align	4


	//----- nvinfo : EIATTR_CUDA_API_VERSION
	.align		4
        /*0000*/ 	.byte	0x04, 0x37
        /*0002*/ 	.short	(.L_21 - .L_20)
.L_20:
        /*0004*/ 	.word	0x00000082


	//----- nvinfo : EIATTR_KPARAM_INFO
	.align		4
.L_21:
        /*0008*/ 	.byte	0x04, 0x17
        /*000a*/ 	.short	(.L_23 - .L_22)
.L_22:
        /*000c*/ 	.word	0x00000000
        /*0010*/ 	.short	0x0000
        /*0012*/ 	.short	0x0070
        /*0014*/ 	.byte	0x00, 0xf0, 0x01, 0x10


	//----- nvinfo : EIATTR_SPARSE_MMA_MASK
	.align		4
.L_23:
        /*0018*/ 	.byte	0x03, 0x50
        /*001a*/ 	.short	0x0000


	//----- nvinfo : EIATTR_MAXREG_COUNT
	.align		4
        /*001c*/ 	.byte	0x03, 0x1b
        /*001e*/ 	.short	0x00a8


	//----- nvinfo : EIATTR_NUM_BARRIERS
	.align		4
        /*0020*/ 	.byte	0x02, 0x4c
        /*0022*/ 	.byte	0x01
	.zero		1


	//----- nvinfo : EIATTR_EXTERNS
	.align		4
        /*0024*/ 	.byte	0x04, 0x0f
        /*0026*/ 	.short	(.L_25 - .L_24)


	//   ....[0]....
	.align		4
.L_24:
        /*0028*/ 	.word	index@(__assertfail)


	//----- nvinfo : EIATTR_MERCURY_ISA_VERSION
	.align		4
.L_25:
        /*002c*/ 	.byte	0x03, 0x5f
        /*002e*/ 	.short	0x0101


	//----- nvinfo : EIATTR_INT_WARP_WIDE_INSTR_OFFSETS
	.align		4
        /*0030*/ 	.byte	0x04, 0x31
        /*0032*/ 	.short	(.L_27 - .L_26)


	//   ....[0]....
.L_26:
        /*0034*/ 	.word	0x000004a0


	//   ....[1]....
        /*0038*/ 	.word	0x000004d0


	//   ....[2]....
        /*003c*/ 	.word	0x00000690


	//----- nvinfo : EIATTR_COOP_GROUP_MASK_REGIDS
	.align		4
.L_27:
        /*0040*/ 	.byte	0x04, 0x29
        /*0042*/ 	.short	(.L_29 - .L_28)


	//   ....[0]....
.L_28:
        /*0044*/ 	.word	0xffffffff


	//   ....[1]....
        /*0048*/ 	.word	0xffffffff


	//   ....[2]....
        /*004c*/ 	.word	0xffffffff


	//   ....[3]....
        /*0050*/ 	.word	0xffffffff


	//   ....[4]....
        /*0054*/ 	.word	0xffffffff


	//   ....[5]....
        /*0058*/ 	.word	0xffffffff


	//----- nvinfo : EIATTR_COOP_GROUP_INSTR_OFFSETS
	.align		4
.L_29:
        /*005c*/ 	.byte	0x04, 0x28
        /*005e*/ 	.short	(.L_31 - .L_30)


	//   ....[0]....
.L_30:
        /*0060*/ 	.word	0x00000060


	//   ....[1]....
        /*0064*/ 	.word	0x00000070


	//   ....[2]....
        /*0068*/ 	.word	0x00000130


	//   ....[3]....
        /*006c*/ 	.word	0x000002f0


	//   ....[4]....
        /*0070*/ 	.word	0x00000810


	//   ....[5]....
        /*0074*/ 	.word	0x00001260


	//----- nvinfo : EIATTR_REG_RECONFIG
	.align		4
.L_31:
        /*0078*/ 	.byte	0x01, 0x54
	.zero		2


	//----- nvinfo : EIATTR_SYSCALL_OFFSETS
	.align		4
        /*007c*/ 	.byte	0x04, 0x46
        /*007e*/ 	.short	(.L_33 - .L_32)


	//   ....[0]....
.L_32:
        /*0080*/ 	.word	0x00001420


	//----- nvinfo : EIATTR_MBARRIER_INSTR_OFFSETS
	.align		4
.L_33:
        /*0084*/ 	.byte	0x04, 0x39
        /*0086*/ 	.short	(.L_35 - .L_34)


	//   ....[0]....
.L_34:
        /*0088*/ 	.word	0x00000230
        /*008c*/ 	.word	0x000000ff
        /*0090*/ 	.word	0x00000000
        /*0094*/ 	.short	0x0100
        /*0096*/ 	.byte	0x08
	.zero		1


	//   ....[1]....
        /*0098*/ 	.word	0x00000240
        /*009c*/ 	.word	0x000000ff
        /*00a0*/ 	.word	0x00000028
        /*00a4*/ 	.short	0x0100
        /*00a6*/ 	.byte	0x08
	.zero		1


	//   ....[2]....
        /*00a8*/ 	.word	0x00000250
        /*00ac*/ 	.word	0x000000ff
        /*00b0*/ 	.word	0x00000008
        /*00b4*/ 	.short	0x0100
        /*00b6*/ 	.byte	0x08
	.zero		1


	//   ....[3]....
        /*00b8*/ 	.word	0x00000260
        /*00bc*/ 	.word	0x000000ff
        /*00c0*/ 	.word	0x00000030
        /*00c4*/ 	.short	0x0100
        /*00c6*/ 	.byte	0x08
	.zero		1


	//   ....[4]....
        /*00c8*/ 	.word	0x00000270
        /*00cc*/ 	.word	0x000000ff
        /*00d0*/ 	.word	0x00000010
        /*00d4*/ 	.short	0x0100
        /*00d6*/ 	.byte	0x08
	.zero		1


	//   ....[5]....
        /*00d8*/ 	.word	0x00000280
        /*00dc*/ 	.word	0x000000ff
        /*00e0*/ 	.word	0x00000038
        /*00e4*/ 	.short	0x0100
        /*00e6*/ 	.byte	0x08
	.zero		1


	//   ....[6]....
        /*00e8*/ 	.word	0x00000290
        /*00ec*/ 	.word	0x000000ff
        /*00f0*/ 	.word	0x00000018
        /*00f4*/ 	.short	0x0100
        /*00f6*/ 	.byte	0x08
	.zero		1


	//   ....[7]....
        /*00f8*/ 	.word	0x000002a0
        /*00fc*/ 	.word	0x000000ff
        /*0100*/ 	.word	0x00000040
        /*0104*/ 	.short	0x0100
        /*0106*/ 	.byte	0x08
	.zero		1


	//   ....[8]....
        /*0108*/ 	.word	0x000002b0
        /*010c*/ 	.word	0x000000ff
        /*0110*/ 	.word	0x00000020
        /*0114*/ 	.short	0x0100
        /*0116*/ 	.byte	0x08
	.zero		1


	//   ....[9]....
        /*0118*/ 	.word	0x000002c0
        /*011c*/ 	.word	0x000000ff
        /*0120*/ 	.word	0x00000048
        /*0124*/ 	.short	0x0100
        /*0126*/ 	.byte	0x08
	.zero		1


	//   ....[10]....
        /*0128*/ 	.word	0x00000710
        /*012c*/ 	.word	0x000000ff
        /*0130*/ 	.word	0x00000060
        /*0134*/ 	.short	0x0100
        /*0136*/ 	.byte	0x06
	.zero		1


	//   ....[11]....
        /*0138*/ 	.word	0x000007a0
        /*013c*/ 	.word	0x000000ff
        /*0140*/ 	.word	0x00000068
        /*0144*/ 	.short	0x0100
        /*0146*/ 	.byte	0x06
	.zero		1


	//   ....[12]....
        /*0148*/ 	.word	0x000014e0
        /*014c*/ 	.word	0x00000003
        /*0150*/ 	.word	0x00000000
        /*0154*/ 	.short	0x010a
        /*0156*/ 	.byte	0x3f
	.zero		1


	//   ....[13]....
        /*0158*/ 	.word	0x00001520
        /*015c*/ 	.word	0x00000003
        /*0160*/ 	.word	0x00000000
        /*0164*/ 	.short	0x010a
        /*0166*/ 	.byte	0x3f
	.zero		1


	//   ....[14]....
        /*0168*/ 	.word	0x00001800
        /*016c*/ 	.word	0x00000005
        /*0170*/ 	.word	0x00000000
        /*0174*/ 	.short	0x010a
        /*0176*/ 	.byte	0x3f
	.zero		1


	//   ....[15]....
        /*0178*/ 	.word	0x00001840
        /*017c*/ 	.word	0x00000005
        /*0180*/ 	.word	0x00000000
        /*0184*/ 	.short	0x010a
        /*0186*/ 	.byte	0x3f
	.zero		1


	//   ....[16]....
        /*0188*/ 	.word	0x000019b0
        /*018c*/ 	.word	0x00000005
        /*0190*/ 	.word	0x00000000
        /*0194*/ 	.short	0x0101
        /*0196*/ 	.byte	0x3f
	.zero		1


	//   ....[17]....
        /*0198*/ 	.word	0x00001bd0
        /*019c*/ 	.word	0x00000003
        /*01a0*/ 	.word	0x00000000
        /*01a4*/ 	.short	0x0101
        /*01a6*/ 	.byte	0x3f
	.zero		1


	//   ....[18]....
        /*01a8*/ 	.word	0x0000a9b0
        /*01ac*/ 	.word	0x00000017
        /*01b0*/ 	.word	0x00000028
        /*01b4*/ 	.short	0x010a
        /*01b6*/ 	.byte	0x3f
	.zero		1


	//   ....[19]....
        /*01b8*/ 	.word	0x0000ad20
        /*01bc*/ 	.word	0x00000003
        /*01c0*/ 	.word	0x00000068
        /*01c4*/ 	.short	0x0101
        /*01c6*/ 	.byte	0x3f
	.zero		1


	//   ....[20]....
        /*01c8*/ 	.word	0x0000b480
        /*01cc*/ 	.word	0x00000007
        /*01d0*/ 	.word	0x00000000
        /*01d4*/ 	.short	0x010a
        /*01d6*/ 	.byte	0x3f
	.zero		1


	//   ....[21]....
        /*01d8*/ 	.word	0x0000b500
        /*01dc*/ 	.word	0x00000008
        /*01e0*/ 	.word	0x00000000
        /*01e4*/ 	.short	0x010a
        /*01e6*/ 	.byte	0x3f
	.zero		1


	//   ....[22]....
        /*01e8*/ 	.word	0x0000b590
        /*01ec*/ 	.word	0x00000009
        /*01f0*/ 	.word	0x00000000
        /*01f4*/ 	.short	0x010a
        /*01f6*/ 	.byte	0x3f
	.zero		1


	//   ....[23]....
        /*01f8*/ 	.word	0x0000b620
        /*01fc*/ 	.word	0x00000006
        /*0200*/ 	.word	0x00000000
        /*0204*/ 	.short	0x010a
        /*0206*/ 	.byte	0x3f
	.zero		1


	//   ....[24]....
        /*0208*/ 	.word	0x0000b6b0
        /*020c*/ 	.word	0x00000003
        /*0210*/ 	.word	0x00000000
        /*0214*/ 	.short	0x010a
        /*0216*/ 	.byte	0x3f
	.zero		1


	//   ....[25]....
        /*0218*/ 	.word	0x0000b710
        /*021c*/ 	.word	0x00000003
        /*0220*/ 	.word	0x00000000
        /*0224*/ 	.short	0x010a
        /*0226*/ 	.byte	0x3f
	.zero		1


	//   ....[26]....
        /*0228*/ 	.word	0x0000b760
        /*022c*/ 	.word	0x00000005
        /*0230*/ 	.word	0x00000000
        /*0234*/ 	.short	0x010a
        /*0236*/ 	.byte	0x3f
	.zero		1


	//   ....[27]....
        /*0238*/ 	.word	0x0000b830
        /*023c*/ 	.word	0x00000017
        /*0240*/ 	.word	0x00000028
        /*0244*/ 	.short	0x010a
        /*0246*/ 	.byte	0x3f
	.zero		1


	//   ....[28]....
        /*0248*/ 	.word	0x0000b900
        /*024c*/ 	.word	0x00000007
        /*0250*/ 	.word	0x00000000
        /*0254*/ 	.short	0x010a
        /*0256*/ 	.byte	0x3f
	.zero		1


	//   ....[29]....
        /*0258*/ 	.word	0x0000b950
        /*025c*/ 	.word	0x00000008
        /*0260*/ 	.word	0x00000000
        /*0264*/ 	.short	0x010a
        /*0266*/ 	.byte	0x3f
	.zero		1


	//   ....[30]....
        /*0268*/ 	.word	0x0000b9a0
        /*026c*/ 	.word	0x00000009
        /*0270*/ 	.word	0x00000000
        /*0274*/ 	.short	0x010a
        /*0276*/ 	.byte	0x3f
	.zero		1


	//   ....[31]....
        /*0278*/ 	.word	0x0000b9f0
        /*027c*/ 	.word	0x00000006
        /*0280*/ 	.word	0x00000000
        /*0284*/ 	.short	0x010a
        /*0286*/ 	.byte	0x3f
	.zero		1


	//----- nvinfo : EIATTR_NUM_MBARRIERS
	.align		4
.L_35:
        /*0288*/ 	.byte	0x03, 0x38
        /*028a*/ 	.short	0x000c


	//----- nvinfo : EIATTR_EXIT_INSTR_OFFSETS
	.align		4
        /*028c*/ 	.byte	0x04, 0x1c
        /*028e*/ 	.short	(.L_37 - .L_36)


	//   ....[0]....
.L_36:
        /*0290*/ 	.word	0x00000970


	//   ....[1]....
        /*0294*/ 	.word	0x00001190


	//   ....[2]....
        /*0298*/ 	.word	0x0000a0d0


	//   ....[3]....
        /*029c*/ 	.word	0x0000a630


	//   ....[4]....
        /*02a0*/ 	.word	0x0000b700


	//----- nvinfo : EIATTR_MAX_THREADS
	.align		4
.L_37:
        /*02a4*/ 	.byte	0x04, 0x05
        /*02a6*/ 	.short	(.L_39 - .L_38)
.L_38:
        /*02a8*/ 	.word	0x00000180
        /*02ac*/ 	.word	0x00000001
        /*02b0*/ 	.word	0x00000001


	//----- nvinfo : EIATTR_CRS_STACK_SIZE
	.align		4
.L_39:
        /*02b4*/ 	.byte	0x04, 0x1e
        /*02b6*/ 	.short	(.L_41 - .L_40)
.L_40:
        /*02b8*/ 	.word	0x00000000


	//----- nvinfo : EIATTR_CBANK_PARAM_SIZE
	.align		4
.L_41:
        /*02bc*/ 	.byte	0x03, 0x19
        /*02be*/ 	.short	0x0470


	//----- nvinfo : EIATTR_PARAM_CBANK
	.align		4
        /*02c0*/ 	.byte	0x04, 0x0a
        /*02c2*/ 	.short	(.L_43 - .L_42)
	.align		4
.L_42:
        /*02c4*/ 	.word	index@(.nv.constant0._ZN7cutlass13device_kernelINS_4gemm6kernel13GemmUniversalIN4cute5tupleIJiiiiEEENS1_10collective13CollectiveMmaINS1_34MainloopSm90TmaGmmaWarpSpecializedILi5ENS5_IJNS4_1CILi2EEENSA_ILi1EEESC_EEENS1_35KernelTmaWarpSpecializedCooperativeEEENS5_IJNSA_ILi128EEENSA_ILi256EEENSA_ILi32EEEEEENS_10bfloat16_tENS5_IJlSC_lEEESK_SL_NS4_8TiledMMAINS4_8MMA_AtomIJNS4_4SM904GMMA28MMA_64x256x16_F32BF16BF16_SSILNSP_5MajorE0ELSR_0ELNSP_7ScaleInE1ELSS_1EEEEEENS4_6LayoutISD_NS5_IJSC_NSA_ILi0EEESW_EEEEENS5_IJNS4_10UnderscoreESZ_SZ_EEEEENS4_13SM90_TMA_LOADENS4_14ComposedLayoutINS4_7SwizzleILi2ELi4ELi3EEENS4_18smem_ptr_flag_bitsILi16EEENSV_INS5_IJNSA_ILi8EEESI_EEENS5_IJSI_SC_EEEEEEEvNS4_8identityENS4_23SM90_TMA_LOAD_MULTICASTES1C_vS1D_EENS_8epilogue10collective6detail29Sm90TmaWarpSpecializedAdapterINS1H_15DefaultEpilogueISK_SL_SL_NS1G_6thread17LinearCombinationISK_Li1EffLNS1L_9ScaleType4KindE0ELNS_15FloatRoundStyleE2ESK_EENS1_15EpilogueDefaultEEEEEvvEEEEvNT_6ParamsE)
        /*02c8*/ 	.short	0x0210
        /*02ca*/ 	.short	0x0470


	//----- nvinfo : EIATTR_SW_WAR
	.align		4
.L_43:
        /*02cc*/ 	.byte	0x04, 0x36
        /*02ce*/ 	.short	(.L_45 - .L_44)
.L_44:
        /*02d0*/ 	.word	0x00000008
.L_45:


//--------------------- .nv.callgraph             --------------------------
	.section	.nv.callgraph,"",@"SHT_CUDA_CALLGRAPH"
	.align	4
	.sectionentsize	8
	.align		4
        /*0000*/ 	.word	0x00000000
	.align		4
        /*0004*/ 	.word	0xffffffff
	.align		4
        /*0008*/ 	.word	index@(_ZN7cutlass13device_kernelINS_4gemm6kernel13GemmUniversalIN4cute5tupleIJiiiiEEENS1_10collective13CollectiveMmaINS1_34MainloopSm90TmaGmmaWarpSpecializedILi5ENS5_IJNS4_1CILi2EEENSA_ILi1EEESC_EEENS1_35KernelTmaWarpSpecializedCooperativeEEENS5_IJNSA_ILi128EEENSA_ILi256EEENSA_ILi32EEEEEENS_10bfloat16_tENS5_IJlSC_lEEESK_SL_NS4_8TiledMMAINS4_8MMA_AtomIJNS4_4SM904GMMA28MMA_64x256x16_F32BF16BF16_SSILNSP_5MajorE0ELSR_0ELNSP_7ScaleInE1ELSS_1EEEEEENS4_6LayoutISD_NS5_IJSC_NSA_ILi0EEESW_EEEEENS5_IJNS4_10UnderscoreESZ_SZ_EEEEENS4_13SM90_TMA_LOADENS4_14ComposedLayoutINS4_7SwizzleILi2ELi4ELi3EEENS4_18smem_ptr_flag_bitsILi16EEENSV_INS5_IJNSA_ILi8EEESI_EEENS5_IJSI_SC_EEEEEEEvNS4_8identityENS4_23SM90_TMA_LOAD_MULTICASTES1C_vS1D_EENS_8epilogue10collective6detail29Sm90TmaWarpSpecializedAdapterINS1H_15DefaultEpilogueISK_SL_SL_NS1G_6thread17LinearCombinationISK_Li1EffLNS1L_9ScaleType4KindE0ELNS_15FloatRoundStyleE2ESK_EENS1_15EpilogueDefaultEEEEEvvEEEEvNT_6ParamsE)
	.align		4
        /*000c*/ 	.word	index@(__assertfail)
	.align		4
        /*0010*/ 	.word	0x00000000
	.align		4
        /*0014*/ 	.word	0xfffffffe
	.align		4
        /*0018*/ 	.word	0x00000000
	.align		4
        /*001c*/ 	.word	0xfffffffd
	.align		4
        /*0020*/ 	.word	0x00000000
	.align		4
        /*0024*/ 	.word	0xfffffffc


//--------------------- .nv.constant4             --------------------------
	.section	.nv.constant4,"a",@progbits
	.align	8
	.align		8
.nv.constant4:
        /*0000*/ 	.dword	__assertfail
	.align		8
        /*0008*/ 	.dword	__unnamed_1
	.align		8
        /*0010*/ 	.dword	_ZN39_INTERNAL_549929f9_4_k_cu_fe598cc1_41964cuda3std3__45__cpo5beginE
	.align		8
        /*0018*/ 	.dword	_ZN39_INTERNAL_549929f9_4_k_cu_fe598cc1_41964cuda3std3__45__cpo3endE
	.align		8
        /*0020*/ 	.dword	_ZN39_INTERNAL_549929f9_4_k_cu_fe598cc1_41964cuda3std3__45__cpo6cbeginE
	.align		8
        /*0028*/ 	.dword	_ZN39_INTERNAL_549929f9_4_k_cu_fe598cc1_41964cuda3std3__45__cpo4cendE
	.align		8
        /*0030*/ 	.dword	_ZN39_INTERNAL_549929f9_4_k_cu_fe598cc1_41964cuda3std3__441_GLOBAL__N__549929f9_4_k_cu_fe598cc1_41966ignoreE
	.align		8
        /*0038*/ 	.dword	_ZN39_INTERNAL_549929f9_4_k_cu_fe598cc1_41964cuda3std3__419piecewise_constructE
	.align		8
        /*0040*/ 	.dword	_ZN39_INTERNAL_549929f9_4_k_cu_fe598cc1_41964cuda3std3__48in_placeE
	.align		8
        /*0048*/ 	.dword	_ZN39_INTERNAL_549929f9_4_k_cu_fe598cc1_41964cuda3std6ranges3__45__cpo4swapE
	.align		8
        /*0050*/ 	.dword	_ZN39_INTERNAL_549929f9_4_k_cu_fe598cc1_41964cuda3std6ranges3__45__cpo9iter_moveE
	.align		8
        /*0058*/ 	.dword	_ZN39_INTERNAL_549929f9_4_k_cu_fe598cc1_41964cute7productE
	.align		8
        /*0060*/ 	.dword	_ZN39_INTERNAL_549929f9_4_k_cu_fe598cc1_41964cute1_E
	.align		8
        /*0068*/ 	.dword	$str$22
	.align		8
        /*0070*/ 	.dword	$str$23


//--------------------- .text._ZN7cutlass13device_kernelINS_4gemm6kernel13GemmUniversalIN4cute5tupleIJiiiiEEENS1_10collective13CollectiveMmaINS1_34MainloopSm90TmaGmmaWarpSpecializedILi5ENS5_IJNS4_1CILi2EEENSA_ILi1EEESC_EEENS1_35KernelTmaWarpSpecializedCooperativeEEENS5_IJNSA_ILi128EEENSA_ILi256EEENSA_ILi32EEEEEENS_10bfloat16_tENS5_IJlSC_lEEESK_SL_NS4_8TiledMMAINS4_8MMA_AtomIJNS4_4SM904GMMA28MMA_64x256x16_F32BF16BF16_SSILNSP_5MajorE0ELSR_0ELNSP_7ScaleInE1ELSS_1EEEEEENS4_6LayoutISD_NS5_IJSC_NSA_ILi0EEESW_EEEEENS5_IJNS4_10UnderscoreESZ_SZ_EEEEENS4_13SM90_TMA_LOADENS4_14ComposedLayoutINS4_7SwizzleILi2ELi4ELi3EEENS4_18smem_ptr_flag_bitsILi16EEENSV_INS5_IJNSA_ILi8EEESI_EEENS5_IJSI_SC_EEEEEEEvNS4_8identityENS4_23SM90_TMA_LOAD_MULTICASTES1C_vS1D_EENS_8epilogue10collective6detail29Sm90TmaWarpSpecializedAdapterINS1H_15DefaultEpilogueISK_SL_SL_NS1G_6thread17LinearCombinationISK_Li1EffLNS1L_9ScaleType4KindE0ELNS_15FloatRoundStyleE2ESK_EENS1_15EpilogueDefaultEEEEEvvEEEEvNT_6ParamsE --------------------------
	.section	.text._ZN7cutlass13device_kernelINS_4gemm6kernel13GemmUniversalIN4cute5tupleIJiiiiEEENS1_10collective13CollectiveMmaINS1_34MainloopSm90TmaGmmaWarpSpecializedILi5ENS5_IJNS4_1CILi2EEENSA_ILi1EEESC_EEENS1_35KernelTmaWarpSpecializedCooperativeEEENS5_IJNSA_ILi128EEENSA_ILi256EEENSA_ILi32EEEEEENS_10bfloat16_tENS5_IJlSC_lEEESK_SL_NS4_8TiledMMAINS4_8MMA_AtomIJNS4_4SM904GMMA28MMA_64x256x16_F32BF16BF16_SSILNSP_5MajorE0ELSR_0ELNSP_7ScaleInE1ELSS_1EEEEEENS4_6LayoutISD_NS5_IJSC_NSA_ILi0EEESW_EEEEENS5_IJNS4_10UnderscoreESZ_SZ_EEEEENS4_13SM90_TMA_LOADENS4_14ComposedLayoutINS4_7SwizzleILi2ELi4ELi3EEENS4_18smem_ptr_flag_bitsILi16EEENSV_INS5_IJNSA_ILi8EEESI_EEENS5_IJSI_SC_EEEEEEEvNS4_8identityENS4_23SM90_TMA_LOAD_MULTICASTES1C_vS1D_EENS_8epilogue10collective6detail29Sm90TmaWarpSpecializedAdapterINS1H_15DefaultEpilogueISK_SL_SL_NS1G_6thread17LinearCombinationISK_Li1EffLNS1L_9ScaleType4KindE0ELNS_15FloatRoundStyleE2ESK_EENS1_15EpilogueDefaultEEEEEvvEEEEvNT_6ParamsE,"ax",@progbits
	.align	128
.text._ZN7cutlass13device_kernelINS_4gemm6kernel13GemmUniversalIN4cute5tupleIJiiiiEEENS1_10collective13CollectiveMmaINS1_34MainloopSm90TmaGmmaWarpSpecializedILi5ENS5_IJNS4_1CILi2EEENSA_ILi1EEESC_EEENS1_35KernelTmaWarpSpecializedCooperativeEEENS5_IJNSA_ILi128EEENSA_ILi256EEENSA_ILi32EEEEEENS_10bfloat16_tENS5_IJlSC_lEEESK_SL_NS4_8TiledMMAINS4_8MMA_AtomIJNS4_4SM904GMMA28MMA_64x256x16_F32BF16BF16_SSILNSP_5MajorE0ELSR_0ELNSP_7ScaleInE1ELSS_1EEEEEENS4_6LayoutISD_NS5_IJSC_NSA_ILi0EEESW_EEEEENS5_IJNS4_10UnderscoreESZ_SZ_EEEEENS4_13SM90_TMA_LOADENS4_14ComposedLayoutINS4_7SwizzleILi2ELi4ELi3EEENS4_18smem_ptr_flag_bitsILi16EEENSV_INS5_IJNSA_ILi8EEESI_EEENS5_IJSI_SC_EEEEEEEvNS4_8identityENS4_23SM90_TMA_LOAD_MULTICASTES1C_vS1D_EENS_8epilogue10collective6detail29Sm90TmaWarpSpecializedAdapterINS1H_15DefaultEpilogueISK_SL_SL_NS1G_6thread17LinearCombinationISK_Li1EffLNS1L_9ScaleType4KindE0ELNS_15FloatRoundStyleE2ESK_EENS1_15EpilogueDefaultEEEEEvvEEEEvNT_6ParamsE:
        .type           _ZN7cutlass13device_kernelINS_4gemm6kernel13GemmUniversalIN4cute5tupleIJiiiiEEENS1_10collective13CollectiveMmaINS1_34MainloopSm90TmaGmmaWarpSpecializedILi5ENS5_IJNS4_1CILi2EEENSA_ILi1EEESC_EEENS1_35KernelTmaWarpSpecializedCooperativeEEENS5_IJNSA_ILi128EEENSA_ILi256EEENSA_ILi32EEEEEENS_10bfloat16_tENS5_IJlSC_lEEESK_SL_NS4_8TiledMMAINS4_8MMA_AtomIJNS4_4SM904GMMA28MMA_64x256x16_F32BF16BF16_SSILNSP_5MajorE0ELSR_0ELNSP_7ScaleInE1ELSS_1EEEEEENS4_6LayoutISD_NS5_IJSC_NSA_ILi0EEESW_EEEEENS5_IJNS4_10UnderscoreESZ_SZ_EEEEENS4_13SM90_TMA_LOADENS4_14ComposedLayoutINS4_7SwizzleILi2ELi4ELi3EEENS4_18smem_ptr_flag_bitsILi16EEENSV_INS5_IJNSA_ILi8EEESI_EEENS5_IJSI_SC_EEEEEEEvNS4_8identityENS4_23SM90_TMA_LOAD_MULTICASTES1C_vS1D_EENS_8epilogue10collective6detail29Sm90TmaWarpSpecializedAdapterINS1H_15DefaultEpilogueISK_SL_SL_NS1G_6thread17LinearCombinationISK_Li1EffLNS1L_9ScaleType4KindE0ELNS_15FloatRoundStyleE2ESK_EENS1_15EpilogueDefaultEEEEEvvEEEEvNT_6ParamsE,@function
        .size           _ZN7cutlass13device_kernelINS_4gemm6kernel13GemmUniversalIN4cute5tupleIJiiiiEEENS1_10collective13CollectiveMmaINS1_34MainloopSm90TmaGmmaWarpSpecializedILi5ENS5_IJNS4_1CILi2EEENSA_ILi1EEESC_EEENS1_35KernelTmaWarpSpecializedCooperativeEEENS5_IJNSA_ILi128EEENSA_ILi256EEENSA_ILi32EEEEEENS_10bfloat16_tENS5_IJlSC_lEEESK_SL_NS4_8TiledMMAINS4_8MMA_AtomIJNS4_4SM904GMMA28MMA_64x256x16_F32BF16BF16_SSILNSP_5MajorE0ELSR_0ELNSP_7ScaleInE1ELSS_1EEEEEENS4_6LayoutISD_NS5_IJSC_NSA_ILi0EEESW_EEEEENS5_IJNS4_10UnderscoreESZ_SZ_EEEEENS4_13SM90_TMA_LOADENS4_14ComposedLayoutINS4_7SwizzleILi2ELi4ELi3EEENS4_18smem_ptr_flag_bitsILi16EEENSV_INS5_IJNSA_ILi8EEESI_EEENS5_IJSI_SC_EEEEEEEvNS4_8identityENS4_23SM90_TMA_LOAD_MULTICASTES1C_vS1D_EENS_8epilogue10collective6detail29Sm90TmaWarpSpecializedAdapterINS1H_15DefaultEpilogueISK_SL_SL_NS1G_6thread17LinearCombinationISK_Li1EffLNS1L_9ScaleType4KindE0ELNS_15FloatRoundStyleE2ESK_EENS1_15EpilogueDefaultEEEEEvvEEEEvNT_6ParamsE,(.L_x_329 - _ZN7cutlass13device_kernelINS_4gemm6kernel13GemmUniversalIN4cute5tupleIJiiiiEEENS1_10collective13CollectiveMmaINS1_34MainloopSm90TmaGmmaWarpSpecializedILi5ENS5_IJNS4_1CILi2EEENSA_ILi1EEESC_EEENS1_35KernelTmaWarpSpecializedCooperativeEEENS5_IJNSA_ILi128EEENSA_ILi256EEENSA_ILi32EEEEEENS_10bfloat16_tENS5_IJlSC_lEEESK_SL_NS4_8TiledMMAINS4_8MMA_AtomIJNS4_4SM904GMMA28MMA_64x256x16_F32BF16BF16_SSILNSP_5MajorE0ELSR_0ELNSP_7ScaleInE1ELSS_1EEEEEENS4_6LayoutISD_NS5_IJSC_NSA_ILi0EEESW_EEEEENS5_IJNS4_10UnderscoreESZ_SZ_EEEEENS4_13SM90_TMA_LOADENS4_14ComposedLayoutINS4_7SwizzleILi2ELi4ELi3EEENS4_18smem_ptr_flag_bitsILi16EEENSV_INS5_IJNSA_ILi8EEESI_EEENS5_IJSI_SC_EEEEEEEvNS4_8identityENS4_23SM90_TMA_LOAD_MULTICASTES1C_vS1D_EENS_8epilogue10collective6detail29Sm90TmaWarpSpecializedAdapterINS1H_15DefaultEpilogueISK_SL_SL_NS1G_6thread17LinearCombinationISK_Li1EffLNS1L_9ScaleType4KindE0ELNS_15FloatRoundStyleE2ESK_EENS1_15EpilogueDefaultEEEEEvvEEEEvNT_6ParamsE)
        .other          _ZN7cutlass13device_kernelINS_4gemm6kernel13GemmUniversalIN4cute5tupleIJiiiiEEENS1_10collective13CollectiveMmaINS1_34MainloopSm90TmaGmmaWarpSpecializedILi5ENS5_IJNS4_1CILi2EEENSA_ILi1EEESC_EEENS1_35KernelTmaWarpSpecializedCooperativeEEENS5_IJNSA_ILi128EEENSA_ILi256EEENSA_ILi32EEEEEENS_10bfloat16_tENS5_IJlSC_lEEESK_SL_NS4_8TiledMMAINS4_8MMA_AtomIJNS4_4SM904GMMA28MMA_64x256x16_F32BF16BF16_SSILNSP_5MajorE0ELSR_0ELNSP_7ScaleInE1ELSS_1EEEEEENS4_6LayoutISD_NS5_IJSC_NSA_ILi0EEESW_EEEEENS5_IJNS4_10UnderscoreESZ_SZ_EEEEENS4_13SM90_TMA_LOADENS4_14ComposedLayoutINS4_7SwizzleILi2ELi4ELi3EEENS4_18smem_ptr_flag_bitsILi16EEENSV_INS5_IJNSA_ILi8EEESI_EEENS5_IJSI_SC_EEEEEEEvNS4_8identityENS4_23SM90_TMA_LOAD_MULTICASTES1C_vS1D_EENS_8epilogue10collective6detail29Sm90TmaWarpSpecializedAdapterINS1H_15DefaultEpilogueISK_SL_SL_NS1G_6thread17LinearCombinationISK_Li1EffLNS1L_9ScaleType4KindE0ELNS_15FloatRoundStyleE2ESK_EENS1_15EpilogueDefaultEEEEEvvEEEEvNT_6ParamsE,@"STO_CUDA_ENTRY STV_DEFAULT"
_ZN7cutlass13device_kernelINS_4gemm6kernel13GemmUniversalIN4cute5tupleIJiiiiEEENS1_10collective13CollectiveMmaINS1_34MainloopSm90TmaGmmaWarpSpecializedILi5ENS5_IJNS4_1CILi2EEENSA_ILi1EEESC_EEENS1_35KernelTmaWarpSpecializedCooperativeEEENS5_IJNSA_ILi128EEENSA_ILi256EEENSA_ILi32EEEEEENS_10bfloat16_tENS5_IJlSC_lEEESK_SL_NS4_8TiledMMAINS4_8MMA_AtomIJNS4_4SM904GMMA28MMA_64x256x16_F32BF16BF16_SSILNSP_5MajorE0ELSR_0ELNSP_7ScaleInE1ELSS_1EEEEEENS4_6LayoutISD_NS5_IJSC_NSA_ILi0EEESW_EEEEENS5_IJNS4_10UnderscoreESZ_SZ_EEEEENS4_13SM90_TMA_LOADENS4_14ComposedLayoutINS4_7SwizzleILi2ELi4ELi3EEENS4_18smem_ptr_flag_bitsILi16EEENSV_INS5_IJNSA_ILi8EEESI_EEENS5_IJSI_SC_EEEEEEEvNS4_8identityENS4_23SM90_TMA_LOAD_MULTICASTES1C_vS1D_EENS_8epilogue10collective6detail29Sm90TmaWarpSpecializedAdapterINS1H_15DefaultEpilogueISK_SL_SL_NS1G_6thread17LinearCombinationISK_Li1EffLNS1L_9ScaleType4KindE0ELNS_15FloatRoundStyleE2ESK_EENS1_15EpilogueDefaultEEEEEvvEEEEvNT_6ParamsE:
[----:B------:R-:W0:Y:S01]  /*0000*/  LDC R1, c[0x0][0x28] ;  /* 0x00000a00ff017b82 */ /* 0x000e220000000800 */
[----:B------:R-:W1:Y:S01]  /*0010*/  S2R R18, SR_TID.X ;  /* 0x0000000000127919 */ /* 0x000e620000002100 */
[----:B------:R-:W-:Y:S01]  /*0020*/  ELECT P0, URZ, PT ;  /* 0x00000000003f782f */ /* 0x000fe20003800000 */
[----:B------:R-:W-:Y:S01]  /*0030*/  BSSY B0, `(.L_x_0) ;  /* 0x000000f000007945 */ /* 0x000fe20003800000 */
[--C-:B-1----:R-:W-:Y:S02]  /*0040*/  SHF.R.U32.HI R0, RZ, 0x5, R18.reuse ;  /* 0x00000005ff007819 */ /* 0x102fe40000011612 */
[----:B------:R-:W-:-:S03]  /*0050*/  SHF.R.U32.HI R3, RZ, 0x7, R18 ;  /* 0x00000007ff037819 */ /* 0x000fc60000011612 */
[----:B------:R-:W1:Y:S04]  /*0060*/  SHFL.IDX PT, R2, R0, RZ, 0x1f ;  /* 0x00001fff00027589 */ /* 0x000e6800000e0000 */
[----:B------:R2:W3:Y:S01]  /*0070*/  SHFL.IDX PT, R5, R3, RZ, 0x1f ;  /* 0x00001fff03057589 */ /* 0x0004e200000e0000 */
[----:B-1----:R-:W-:-:S13]  /*0080*/  ISETP.NE.OR P0, PT, R2, RZ, !P0 ;  /* 0x000000ff0200720c */ /* 0x002fda0004705670 */
[----:B0-23--:R-:W-:Y:S05]  /*0090*/  @P0 BRA `(.L_x_1) ;  /* 0x0000000000200947 */ /* 0x00dfea0003800000 */
[----:B------:R-:W-:Y:S02]  /*00a0*/  ULDC.64 UR4, c[0x0][0x198] ;  /* 0x0000660000047ab9 */ /* 0x000fe40000000a00 */
[----:B------:R-:W-:Y:S02]  /*00b0*/  UIADD3 UR6, UP0, UR4, 0xf0, URZ ;  /* 0x000000f004067890 */ /* 0x000fe4000ff1e03f */
[----:B------:R-:W-:Y:S02]  /*00c0*/  UIADD3 UR4, UP1, UR4, 0x1f0, URZ ;  /* 0x000001f004047890 */ /* 0x000fe4000ff3e03f */
[----:B------:R-:W-:Y:S02]  /*00d0*/  UIADD3.X UR7, URZ, UR5, URZ, UP0, !UPT ;  /* 0x000000053f077290 */ /* 0x000fe400087fe43f */
[----:B------:R-:W-:-:S07]  /*00e0*/  UIADD3.X UR5, URZ, UR5, URZ, UP1, !UPT ;  /* 0x000000053f057290 */ /* 0x000fce0008ffe43f */
[----:B------:R0:W-:Y:S02]  /*00f0*/  UTMACCTL.PF [UR6] ;  /* 0x00000000060079b9 */ /* 0x0001e40008040000 */
[----:B------:R0:W-:Y:S02]  /*0100*/  UTMACCTL.PF [UR4] ;  /* 0x00000000040079b9 */ /* 0x0001e40008040000 */
[----:B0-----:R-:W-:Y:S01]  /*0110*/  NOP ;  /* 0x0000000000007918 */ /* 0x001fe20000000000 */
.L_x_1:
[----:B------:R-:W-:Y:S05]  /*0120*/  BSYNC B0 ;  /* 0x0000000000007941 */ /* 0x000fea0003800000 */
.L_x_0:
[----:B------:R-:W0:Y:S02]  /*0130*/  SHFL.IDX PT, R3, R0, RZ, 0x1f ;  /* 0x00001fff00037589 */ /* 0x000e2400000e0000 */
[----:B0-----:R-:W-:-:S13]  /*0140*/  ISETP.NE.AND P0, PT, R3, RZ, PT ;  /* 0x000000ff0300720c */ /* 0x001fda0003f05270 */
[----:B------:R-:W-:Y:S05]  /*0150*/  @P0 BRA `(.L_x_2) ;  /* 0x0000000000600947 */ /* 0x000fea0003800000 */
[----:B------:R-:W0:Y:S01]  /*0160*/  S2UR UR8, SR_CgaCtaId ;  /* 0x00000000000879c3 */ /* 0x000e220000008800 */
[----:B------:R-:W-:Y:S01]  /*0170*/  UMOV UR4, 0x400 ;  /* 0x0000040000047882 */ /* 0x000fe20000000000 */
[----:B------:R-:W-:Y:S01]  /*0180*/  UMOV UR5, 0x1 ;  /* 0x0000000100057882 */ /* 0x000fe20000000000 */
[----:B------:R-:W-:Y:S01]  /*0190*/  UMOV UR6, 0x4 ;  /* 0x0000000400067882 */ /* 0x000fe20000000000 */
[----:B------:R-:W-:Y:S01]  /*01a0*/  ELECT P0, URZ, PT ;  /* 0x00000000003f782f */ /* 0x000fe20003800000 */
[----:B------:R-:W-:-:S04]  /*01b0*/  UIADD3 UR6, -UR6, 0x100000, URZ ;  /* 0x0010000006067890 */ /* 0x000fc8000fffe13f */
[----:B------:R-:W-:Y:S02]  /*01c0*/  USHF.L.U32 UR7, UR6, 0xb, URZ ;  /* 0x0000000b06077899 */ /* 0x000fe4000800063f */
[----:B------:R-:W-:Y:S02]  /*01d0*/  USHF.L.U32 UR6, UR6, 0x1, URZ ;  /* 0x0000000106067899 */ /* 0x000fe4000800063f */
[----:B0-----:R-:W-:Y:S02]  /*01e0*/  ULEA UR8, UR8, UR4, 0x18 ;  /* 0x0000000408087291 */ /* 0x001fe4000f8ec03f */
[----:B------:R-:W-:-:S04]  /*01f0*/  UIADD3 UR4, -UR5, 0x100000, URZ ;  /* 0x0010000005047890 */ /* 0x000fc8000fffe13f */
[----:B------:R-:W-:Y:S02]  /*0200*/  USHF.L.U32 UR5, UR4, 0xb, URZ ;  /* 0x0000000b04057899 */ /* 0x000fe4000800063f */
[----:B------:R-:W-:Y:S01]  /*0210*/  USHF.L.U32 UR4, UR4, 0x1, URZ ;  /* 0x0000000104047899 */ /* 0x000fe2000800063f */
[----:B------:R-:W0:Y:S11]  /*0220*/  FENCE.VIEW.ASYNC.S ;  /* 0x00000000000073c6 */ /* 0x000e360000000000 */
[----:B0-----:R0:W1:Y:S01]  /*0230*/  SYNCS.EXCH.64 URZ, [UR8], UR4 ;  /* 0x00000004083f75b2 */ /* 0x0010620008000100 */
[----:B------:R0:W2:Y:S01]  /*0240*/  SYNCS.EXCH.64 URZ, [UR8+0x28], UR6 ;  /* 0x00002806083f75b2 */ /* 0x0000a20008000100 */
[----:B------:R0:W3:Y:S01]  /*0250*/  SYNCS.EXCH.64 URZ, [UR8+0x8], UR4 ;  /* 0x00000804083f75b2 */ /* 0x0000e20008000100 */
[----:B------:R0:W4:Y:S01]  /*0260*/  SYNCS.EXCH.64 URZ, [UR8+0x30], UR6 ;  /* 0x00003006083f75b2 */ /* 0x0001220008000100 */
[----:B------:R0:W0:Y:S01]  /*0270*/  SYNCS.EXCH.64 URZ, [UR8+0x10], UR4 ;  /* 0x00001004083f75b2 */ /* 0x0000220008000100 */
[----:B------:R0:W0:Y:S01]  /*0280*/  SYNCS.EXCH.64 URZ, [UR8+0x38], UR6 ;  /* 0x00003806083f75b2 */ /* 0x0000220008000100 */
[----:B------:R0:W0:Y:S01]  /*0290*/  SYNCS.EXCH.64 URZ, [UR8+0x18], UR4 ;  /* 0x00001804083f75b2 */ /* 0x0000220008000100 */
[----:B------:R0:W0:Y:S01]  /*02a0*/  SYNCS.EXCH.64 URZ, [UR8+0x40], UR6 ;  /* 0x00004006083f75b2 */ /* 0x0000220008000100 */
[----:B------:R0:W0:Y:S01]  /*02b0*/  SYNCS.EXCH.64 URZ, [UR8+0x20], UR4 ;  /* 0x00002004083f75b2 */ /* 0x0000220008000100 */
[----:B------:R0:W0:Y:S01]  /*02c0*/  SYNCS.EXCH.64 URZ, [UR8+0x48], UR6 ;  /* 0x00004806083f75b2 */ /* 0x0000220008000100 */
[----:B------:R-:W-:Y:S01]  /*02d0*/  NOP ;  /* 0x0000000000007918 */ /* 0x000fe20000000000 */
.L_x_2:
[----:B------:R-:W-:Y:S01]  /*02e0*/  SHF.R.S32.HI R7, RZ, 0x1f, R18 ;  /* 0x0000001fff077819 */ /* 0x000fe20000011412 */
[----:B------:R-:W5:Y:S01]  /*02f0*/  SHFL.IDX PT, R0, R0, RZ, 0x1f ;  /* 0x00001fff00007589 */ /* 0x000f6200000e0000 */
[----:B0-----:R-:W0:Y:S01]  /*0300*/  S2UR UR8, SR_CTAID.X ;  /* 0x00000000000879c3 */ /* 0x001e220000002500 */
[----:B------:R-:W-:Y:S02]  /*0310*/  ELECT P0, URZ, PT ;  /* 0x00000000003f782f */ /* 0x000fe40003800000 */
[----:B------:R-:W-:Y:S01]  /*0320*/  LEA.HI R7, R7, R18, RZ, 0x7 ;  /* 0x0000001207077211 */ /* 0x000fe200078f38ff */
[----:B------:R-:W1:Y:S01]  /*0330*/  S2R R4, SR_CTAID.Y ;  /* 0x0000000000047919 */ /* 0x000e620000002600 */
[----:B------:R-:W-:Y:S01]  /*0340*/  SHF.R.S32.HI R8, RZ, 0x1f, R3 ;  /* 0x0000001fff087819 */ /* 0x000fe20000011403 */
[----:B------:R-:W-:Y:S01]  /*0350*/  ULDC UR4, c[0x0][0x150] ;  /* 0x0000540000047ab9 */ /* 0x000fe20000000800 */
[----:B------:R-:W-:Y:S01]  /*0360*/  LOP3.LUT R7, R7, 0xffffff80, RZ, 0xc0, !PT ;  /* 0xffffff8007077812 */ /* 0x000fe200078ec0ff */
[----:B------:R-:W-:Y:S01]  /*0370*/  NOP ;  /* 0x0000000000007918 */ /* 0x000fe20000000000 */
[----:B------:R-:W-:Y:S01]  /*0380*/  LEA.HI R8, R8, R3, RZ, 0x2 ;  /* 0x0000000308087211 */ /* 0x000fe200078f10ff */
[----:B------:R-:W2:Y:S01]  /*0390*/  LDC R10, c[0x0][0x144] ;  /* 0x00005100ff0a7b82 */ /* 0x000ea20000000800 */
[----:B------:R-:W-:Y:S01]  /*03a0*/  NOP ;  /* 0x0000000000007918 */ /* 0x000fe20000000000 */
[----:B------:R-:W-:Y:S01]  /*03b0*/  IMAD.IADD R6, R18, 0x1, -R7 ;  /* 0x0000000112067824 */ /* 0x000fe200078e0a07 */
[----:B------:R-:W-:Y:S01]  /*03c0*/  LOP3.LUT R8, R8, 0x3ffffffc, RZ, 0xc0, !PT ;  /* 0x3ffffffc08087812 */ /* 0x000fe200078ec0ff */
[----:B------:R-:W-:Y:S01]  /*03d0*/  IMAD.MOV.U32 R22, RZ, RZ, 0x1 ;  /* 0x00000001ff167424 */ /* 0x000fe200078e00ff */
[----:B------:R-:W-:-:S02]  /*03e0*/  ISETP.NE.AND P3, PT, R5, RZ, PT ;  /* 0x000000ff0500720c */ /* 0x000fc40003f65270 */
[----:B------:R-:W-:Y:S01]  /*03f0*/  SHF.R.S32.HI R7, RZ, 0x1f, R6 ;  /* 0x0000001fff077819 */ /* 0x000fe20000011406 */
[----:B------:R-:W-:Y:S01]  /*0400*/  IMAD.IADD R8, R3, 0x1, -R8 ;  /* 0x0000000103087824 */ /* 0x000fe200078e0a08 */
[----:B------:R-:W3:Y:S02]  /*0410*/  LDC R13, c[0x0][0x140] ;  /* 0x00005000ff0d7b82 */ /* 0x000ee40000000800 */
[----:B------:R-:W-:Y:S02]  /*0420*/  LEA.HI R7, R7, R6, RZ, 0x3 ;  /* 0x0000000607077211 */ /* 0x000fe400078f18ff */
[----:B-----5:R-:W-:Y:S02]  /*0430*/  ISETP.NE.OR P0, PT, R0, RZ, !P0 ;  /* 0x000000ff0000720c */ /* 0x020fe40004705670 */
[--C-:B------:R-:W-:Y:S02]  /*0440*/  SHF.R.S32.HI R0, RZ, 0x3, R7.reuse ;  /* 0x00000003ff007819 */ /* 0x100fe40000011407 */
[----:B------:R-:W-:-:S02]  /*0450*/  SHF.R.S32.HI R7, RZ, 0x1f, R7 ;  /* 0x0000001fff077819 */ /* 0x000fc40000011407 */
[----:B0-----:R-:W-:Y:S02]  /*0460*/  I2FP.F32.U32 R9, UR8 ;  /* 0x0000000800097c45 */ /* 0x001fe40008201000 */
[----:B------:R-:W-:-:S03]  /*0470*/  LEA.HI R7, R7, R0, RZ, 0x2 ;  /* 0x0000000007077211 */ /* 0x000fc600078f10ff */
[----:B------:R-:W-:Y:S01]  /*0480*/  FMUL R9, R9, UR4 ;  /* 0x0000000409097c20 */ /* 0x000fe20008400000 */
[----:B------:R-:W-:Y:S01]  /*0490*/  LOP3.LUT R7, R7, 0xfffffffc, RZ, 0xc0, !PT ;  /* 0xfffffffc07077812 */ /* 0x000fe200078ec0ff */
[----:B------:R-:W-:Y:S01]  /*04a0*/  VOTEU.ALL UP0, P0 ;  /* 0x00000000003f7886 */ /* 0x000fe20000000000 */
[----:B-1----:R-:W-:Y:S01]  /*04b0*/  I2FP.F32.U32 R3, R4 ;  /* 0x0000000400037245 */ /* 0x002fe20000201000 */
[----:B------:R-:W-:Y:S01]  /*04c0*/  ULDC UR4, c[0x0][0x154] ;  /* 0x0000550000047ab9 */ /* 0x000fe20000000800 */
[----:B------:R-:W-:Y:S01]  /*04d0*/  VOTEU.ALL UP1, P0 ;  /* 0x00000000003f7886 */ /* 0x000fe20000020000 */
[----:B------:R-:W0:Y:S01]  /*04e0*/  F2I.U32.TRUNC.NTZ R9, R9 ;  /* 0x0000000900097305 */ /* 0x000e22000020f000 */
[----:B------:R-:W-:Y:S01]  /*04f0*/  IMAD.IADD R7, R0, 0x1, -R7 ;  /* 0x0000000100077824 */ /* 0x000fe200078e0a07 */
[----:B------:R-:W1:Y:S01]  /*0500*/  @!UP0 S2UR UR7, SR_CgaCtaId ;  /* 0x00000000000789c3 */ /* 0x000e620000008800 */
[----:B------:R-:W-:Y:S01]  /*0510*/  FMUL R12, R3, UR4 ;  /* 0x00000004030c7c20 */ /* 0x000fe20008400000 */
[----:B------:R-:W-:Y:S01]  /*0520*/  UMOV UR4, 0x20 ;  /* 0x0000002000047882 */ /* 0x000fe20000000000 */
[----:B------:R-:W-:Y:S01]  /*0530*/  IMAD R8, R8, 0x4, R7 ;  /* 0x0000000408087824 */ /* 0x000fe200078e0207 */
[----:B------:R-:W-:Y:S01]  /*0540*/  @!UP0 UMOV UR6, 0x400 ;  /* 0x0000040000068882 */ /* 0x000fe20000000000 */
[----:B------:R-:W-:-:S04]  /*0550*/  @!UP0 UIADD3 UR4, -UR4, 0x100000, URZ ;  /* 0x0010000004048890 */ /* 0x000fc8000fffe13f */
[----:B------:R-:W-:Y:S02]  /*0560*/  @!UP0 USHF.L.U32 UR5, UR4, 0xb, URZ ;  /* 0x0000000b04058899 */ /* 0x000fe4000800063f */
[----:B------:R-:W-:Y:S01]  /*0570*/  @!UP0 USHF.L.U32 UR4, UR4, 0x1, URZ ;  /* 0x0000000104048899 */ /* 0x000fe2000800063f */
[----:B---3--:R-:W-:Y:S01]  /*0580*/  ISETP.EQ.U32.AND P2, PT, R13, 0x1, PT ;  /* 0x000000010d00780c */ /* 0x008fe20003f42070 */
[----:B------:R-:W3:Y:S01]  /*0590*/  F2I.U32.TRUNC.NTZ R12, R12 ;  /* 0x0000000c000c7305 */ /* 0x000ee2000020f000 */
[----:B------:R-:W-:Y:S01]  /*05a0*/  LEA.HI R0, R8, R8, RZ, 0x1 ;  /* 0x0000000808007211 */ /* 0x000fe200078f08ff */
[----:B------:R-:W5:Y:S03]  /*05b0*/  LDC R7, c[0x0][0x148] ;  /* 0x00005200ff077b82 */ /* 0x000f660000000800 */
[----:B------:R-:W-:Y:S01]  /*05c0*/  LOP3.LUT R11, R0, 0xfffffffe, RZ, 0xc0, !PT ;  /* 0xfffffffe000b7812 */ /* 0x000fe200078ec0ff */
[----:B0-----:R-:W-:Y:S01]  /*05d0*/  IMAD.MOV R15, RZ, RZ, -R9 ;  /* 0x000000ffff0f7224 */ /* 0x001fe200078e0a09 */
[----:B------:R-:W-:-:S03]  /*05e0*/  SHF.R.S32.HI R9, RZ, 0x1f, R2 ;  /* 0x0000001fff097819 */ /* 0x000fc60000011402 */
[----:B--2---:R-:W-:Y:S01]  /*05f0*/  IMAD R3, R10, R15, UR8 ;  /* 0x000000080a037e24 */ /* 0x004fe2000f8e020f */
[----:B------:R-:W-:Y:S01]  /*0600*/  LEA.HI R9, R9, R2, RZ, 0x2 ;  /* 0x0000000209097211 */ /* 0x000fe200078f10ff */
[C---:B------:R-:W-:Y:S02]  /*0610*/  IMAD.IADD R0, R8.reuse, 0x1, -R11 ;  /* 0x0000000108007824 */ /* 0x040fe400078e0a0b */
[----:B------:R-:W-:Y:S01]  /*0620*/  IMAD.SHL.U32 R11, R8, 0x4, RZ ;  /* 0x00000004080b7824 */ /* 0x000fe200078e00ff */
[----:B------:R-:W-:Y:S01]  /*0630*/  LOP3.LUT R9, R9, 0xfffffffc, RZ, 0xc0, !PT ;  /* 0xfffffffc09097812 */ /* 0x000fe200078ec0ff */
[----:B---3--:R-:W-:Y:S01]  /*0640*/  IMAD.MOV R24, RZ, RZ, -R12 ;  /* 0x000000ffff187224 */ /* 0x008fe200078e0a0c */
[----:B------:R-:W-:Y:S01]  /*0650*/  ISETP.NE.AND P4, PT, R0, R3, PT ;  /* 0x000000030000720c */ /* 0x000fe20003f85270 */
[----:B-1----:R-:W-:Y:S01]  /*0660*/  @!UP0 ULEA UR6, UR7, UR6, 0x18 ;  /* 0x0000000607068291 */ /* 0x002fe2000f8ec03f */
[----:B------:R-:W-:Y:S01]  /*0670*/  LOP3.LUT R152, R8, 0xc, R11, 0x78, !PT ;  /* 0x0000000c08987812 */ /* 0x000fe200078e780b */
[----:B------:R-:W-:Y:S01]  /*0680*/  IMAD.IADD R0, R2, 0x1, -R9 ;  /* 0x0000000102007824 */ /* 0x000fe200078e0a09 */
[----:B------:R-:W-:Y:S01]  /*0690*/  VOTEU.ALL UP0, P0 ;  /* 0x00000000003f7886 */ /* 0x000fe20000000000 */
[----:B------:R-:W-:Y:S01]  /*06a0*/  LOP3.LUT P0, RZ, R6, 0x7, RZ, 0xc0, !PT ;  /* 0x0000000706ff7812 */ /* 0x000fe2000780c0ff */
[----:B------:R-:W-:-:S02]  /*06b0*/  VIADD R6, R5, 0xffffffff ;  /* 0xffffffff05067836 */ /* 0x000fc40000000000 */
[----:B------:R-:W-:Y:S01]  /*06c0*/  ISETP.NE.AND P1, PT, R0, 0x3, PT ;  /* 0x000000030000780c */ /* 0x000fe20003f25270 */
[----:B-----5:R-:W-:Y:S01]  /*06d0*/  IMAD R9, R7, R24, R4 ;  /* 0x0000001807097224 */ /* 0x020fe200078e0204 */
[----:B------:R-:W-:Y:S02]  /*06e0*/  ISETP.LT.U32.AND P0, PT, R152, 0x2, !P0 ;  /* 0x000000029800780c */ /* 0x000fe40004701070 */
[----:B------:R-:W-:Y:S01]  /*06f0*/  ISETP.EQ.OR P1, PT, R0, RZ, !P1 ;  /* 0x000000ff0000720c */ /* 0x000fe20004f22670 */
[----:B------:R-:W0:Y:S02]  /*0700*/  FENCE.VIEW.ASYNC.S ;  /* 0x00000000000073c6 */ /* 0x000e240000000000 */
[----:B0-----:R0:W1:Y:S01]  /*0710*/  @!UP0 SYNCS.EXCH.64 URZ, [UR6+0x60], UR4 ;  /* 0x00006004063f85b2 */ /* 0x0010620008000100 */
[----:B------:R-:W-:Y:S02]  /*0720*/  @P4 LEA.HI R2, R152, R152, RZ, 0x1 ;  /* 0x0000009898024211 */ /* 0x000fe400078f08ff */
[----:B------:R-:W-:-:S02]  /*0730*/  ISETP.EQ.AND P1, PT, R5, RZ, P1 ;  /* 0x000000ff0500720c */ /* 0x000fc40000f22270 */
[----:B------:R-:W-:Y:S02]  /*0740*/  @P4 SHF.R.S32.HI R2, RZ, 0x1, R2 ;  /* 0x00000001ff024819 */ /* 0x000fe40000011402 */
[----:B------:R-:W-:Y:S02]  /*0750*/  ISETP.GE.U32.AND P6, PT, R6, 0x2, PT ;  /* 0x000000020600780c */ /* 0x000fe40003fc6070 */
[----:B------:R-:W-:Y:S02]  /*0760*/  @P4 ISETP.NE.AND P5, PT, R2, R9, PT ;  /* 0x000000090200420c */ /* 0x000fe40003fa5270 */
[----:B------:R-:W-:Y:S02]  /*0770*/  SEL R9, RZ, 0x1, !P0 ;  /* 0x00000001ff097807 */ /* 0x000fe40004000000 */
[----:B------:R-:W-:Y:S02]  /*0780*/  @P4 SEL R22, RZ, 0x1, P5 ;  /* 0x00000001ff164807 */ /* 0x000fe40002800000 */
[----:B------:R-:W-:Y:S01]  /*0790*/  SEL R19, RZ, 0x1, !P1 ;  /* 0x00000001ff137807 */ /* 0x000fe20004800000 */
[----:B------:R0:W2:Y:S01]  /*07a0*/  @!UP1 SYNCS.EXCH.64 URZ, [UR6+0x68], UR4 ;  /* 0x00006804063f95b2 */ /* 0x0000a20008000100 */
[----:B------:R-:W-:Y:S01]  /*07b0*/  LOP3.LUT R22, R22, R9, RZ, 0xc0, !PT ;  /* 0x0000000916167212 */ /* 0x000fe200078ec0ff */
[----:B------:R-:W-:Y:S01]  /*07c0*/  NOP ;  /* 0x0000000000007918 */ /* 0x000fe20000000000 */
[----:B------:R-:W-:Y:S01]  /*07d0*/  SEL R19, R19, 0x2, P6 ;  /* 0x0000000213137807 */ /* 0x000fe20003000000 */
[----:B------:R-:W-:Y:S06]  /*07e0*/  @!P2 BRA `(.L_x_3) ;  /* 0x000000000008a947 */ /* 0x000fec0003800000 */
[----:B-12-4-:R-:W-:Y:S01]  /*07f0*/  UCGABAR_ARV ;  /* 0x00000000000079c7 */ /* 0x016fe20008000000 */
[----:B------:R-:W-:Y:S05]  /*0800*/  BRA `(.L_x_4) ;  /* 0x0000000000047947 */ /* 0x000fea0003800000 */
.L_x_3:
[----:B-12-4-:R-:W-:Y:S01]  /*0810*/  NOP ;  /* 0x0000000000007918 */ /* 0x016fe20000000000 */
.L_x_4:
[----:B------:R-:W1:Y:S01]  /*0820*/  LDC R2, c[0x0][0x65c] ;  /* 0x00019700ff027b82 */ /* 0x000e620000000800 */
[----:B------:R-:W-:Y:S02]  /*0830*/  IMAD.U32 R8, RZ, RZ, UR8 ;  /* 0x00000008ff087e24 */ /* 0x000fe4000f8e00ff */
[----:B------:R-:W-:Y:S01]  /*0840*/  IMAD.MOV.U32 R9, RZ, RZ, RZ ;  /* 0x000000ffff097224 */ /* 0x000fe200078e00ff */
[----:B-1----:R-:W-:-:S04]  /*0850*/  ISETP.NE.AND P1, PT, R2, 0x1, PT ;  /* 0x000000010200780c */ /* 0x002fc80003f25270 */
[----:B------:R-:W-:-:S09]  /*0860*/  P2R R5, PR, RZ, 0x2 ;  /* 0x00000002ff057803 */ /* 0x000fd20000000000 */
[----:B------:R-:W1:Y:S01]  /*0870*/  @P1 LDC R17, c[0x0][0x10] ;  /* 0x00000400ff111b82 */ /* 0x000e620000000800 */
[----:B------:R-:W-:Y:S02]  /*0880*/  @P1 IMAD.MOV.U32 R5, RZ, RZ, RZ ;  /* 0x000000ffff051224 */ /* 0x000fe400078e00ff */
[----:B------:R-:W-:-:S05]  /*0890*/  @P1 IMAD.MOV.U32 R13, RZ, RZ, RZ ;  /* 0x000000ffff0d1224 */ /* 0x000fca00078e00ff */
[----:B------:R-:W2:Y:S01]  /*08a0*/  @!P1 LDC R11, c[0x0][0xc] ;  /* 0x00000300ff0b9b82 */ /* 0x000ea20000000800 */
[----:B-1----:R-:W-:-:S04]  /*08b0*/  @P1 IMAD.WIDE.U32 R16, R17, UR8, R4 ;  /* 0x0000000811101c25 */ /* 0x002fc8000f8e0004 */
[----:B------:R-:W-:Y:S02]  /*08c0*/  @P1 IMAD.IADD R17, R17, 0x1, R13 ;  /* 0x0000000111111824 */ /* 0x000fe400078e020d */
[----:B--2---:R-:W-:-:S04]  /*08d0*/  @!P1 IMAD.WIDE.U32 R8, R4, R11, R8 ;  /* 0x0000000b04089225 */ /* 0x004fc800078e0008 */
[----:B------:R-:W-:Y:S02]  /*08e0*/  @!P1 IMAD.MOV.U32 R16, RZ, RZ, R8 ;  /* 0x000000ffff109224 */ /* 0x000fe400078e0008 */
[----:B------:R-:W-:Y:S01]  /*08f0*/  @!P1 IMAD.MOV.U32 R17, RZ, RZ, R9 ;  /* 0x000000ffff119224 */ /* 0x000fe200078e0009 */
[----:B------:R-:W-:Y:S06]  /*0900*/  @!P2 BRA `(.L_x_5) ;  /* 0x00000000000ca947 */ /* 0x000fec0003800000 */
[----:B------:R-:W-:Y:S01]  /*0910*/  UCGABAR_WAIT ;  /* 0x0000000000007dc7 */ /* 0x000fe20008000000 */
[----:B------:R-:W-:Y:S01]  /*0920*/  CCTL.IVALL ;  /* 0x00000000ff00798f */ /* 0x000fe20002000000 */
[----:B------:R-:W-:Y:S05]  /*0930*/  BRA `(.L_x_6) ;  /* 0x0000000000047947 */ /* 0x000fea0003800000 */
.L_x_5:
[----:B------:R-:W-:Y:S06]  /*0940*/  BAR.SYNC.DEFER_BLOCKING 0x0 ;  /* 0x0000000000007b1d */ /* 0x000fec0000010000 */
.L_x_6:
[----:B------:R-:W-:Y:S05]  /*0950*/  @!P3 BRA `(.L_x_7) ;  /* 0x0000009400e0b947 */ /* 0x000fea0003800000 */
[----:B------:R-:W-:-:S13]  /*0960*/  ISETP.GT.U32.AND P0, PT, R6, 0x1, PT ;  /* 0x000000010600780c */ /* 0x000fda0003f04070 */
[----:B0-----:R-:W-:Y:S05]  /*0970*/  @P0 EXIT ;  /* 0x000000000000094d */ /* 0x001fea0003800000 */
[----:B------:R-:W-:Y:S01]  /*0980*/  ULDC.64 UR4, c[0x0][0x650] ;  /* 0x0001940000047ab9 */ /* 0x000fe20000000a00 */
[----:B------:R-:W-:Y:S01]  /*0990*/  PRMT R0, RZ, 0x7610, R0 ;  /* 0x00007610ff007816 */ /* 0x000fe20000000000 */
[----:B------:R-:W-:Y:S01]  /*09a0*/  IMAD.MOV.U32 R154, RZ, RZ, -0x1 ;  /* 0xffffffffff9a7424 */ /* 0x000fe200078e00ff */
[----:B------:R-:W-:Y:S01]  /*09b0*/  ISETP.GE.U32.AND P0, PT, R16, UR4, PT ;  /* 0x0000000410007c0c */ /* 0x000fe2000bf06070 */
[----:B------:R-:W-:Y:S02]  /*09c0*/  IMAD.MOV.U32 R153, RZ, RZ, -0x1 ;  /* 0xffffffffff997424 */ /* 0x000fe400078e00ff */
[----:B------:R-:W-:Y:S01]  /*09d0*/  IMAD.MOV.U32 R23, RZ, RZ, -0x1 ;  /* 0xffffffffff177424 */ /* 0x000fe200078e00ff */
[----:B------:R-:W-:-:S13]  /*09e0*/  ISETP.GE.U32.AND.EX P0, PT, R17, UR5, PT, P0 ;  /* 0x0000000511007c0c */ /* 0x000fda000bf06100 */
[----:B------:R-:W-:Y:S05]  /*09f0*/  @P0 BRA `(.L_x_8) ;  /* 0x00000004002c0947 */ /* 0x000fea0003800000 */
[----:B------:R-:W0:Y:S01]  /*0a00*/  LDC.64 R20, c[0x0][0x628] ;  /* 0x00018a00ff147b82 */ /* 0x000e220000000a00 */
[----:B------:R-:W-:Y:S02]  /*0a10*/  IMAD.MOV.U32 R8, RZ, RZ, R16 ;  /* 0x000000ffff087224 */ /* 0x000fe400078e0010 */
[----:B------:R-:W-:-:S05]  /*0a20*/  IMAD.MOV.U32 R9, RZ, RZ, R17 ;  /* 0x000000ffff097224 */ /* 0x000fca00078e0011 */
[----:B------:R-:W1:Y:S08]  /*0a30*/  LDC R0, c[0x0][0x630] ;  /* 0x00018c00ff007b82 */ /* 0x000e700000000800 */
[----:B------:R-:W2:Y:S01]  /*0a40*/  LDC.64 R26, c[0x0][0x620] ;  /* 0x00018800ff1a7b82 */ /* 0x000ea20000000a00 */
[----:B0-----:R-:W-:-:S04]  /*0a50*/  ISETP.NE.U32.AND P0, PT, R20, RZ, PT ;  /* 0x000000ff1400720c */ /* 0x001fc80003f05070 */
[----:B------:R-:W-:-:S13]  /*0a60*/  ISETP.NE.AND.EX P0, PT, R21, RZ, PT, P0 ;  /* 0x000000ff1500720c */ /* 0x000fda0003f05300 */
[----:B-12---:R-:W-:Y:S05]  /*0a70*/  @!P0 BRA `(.L_x_9) ;  /* 0x0000000000288947 */ /* 0x006fea0003800000 */
[----:B------:R-:W0:Y:S02]  /*0a80*/  LDC R13, c[0x0][0x634] ;  /* 0x00018d00ff0d7b82 */ /* 0x000e240000000800 */
[----:B0-----:R-:W-:-:S05]  /*0a90*/  IADD3 R13, P0, R16, R13, RZ ;  /* 0x0000000d100d7210 */ /* 0x001fca0007f1e0ff */
[----:B------:R-:W-:-:S04]  /*0aa0*/  IMAD.X R15, RZ, RZ, R17, P0 ;  /* 0x000000ffff0f7224 */ /* 0x000fc800000e0611 */
[----:B------:R-:W-:-:S04]  /*0ab0*/  IMAD.WIDE.U32 R8, R15, R20, RZ ;  /* 0x000000140f087225 */ /* 0x000fc800078e00ff */
[----:B------:R-:W-:-:S04]  /*0ac0*/  IMAD.WIDE.U32 R10, P0, R13, R21, R8 ;  /* 0x000000150d0a7225 */ /* 0x000fc80007800008 */
[----:B------:R-:W-:-:S04]  /*0ad0*/  IMAD.WIDE.U32 R8, R13, R20, RZ ;  /* 0x000000140d087225 */ /* 0x000fc800078e00ff */
[----:B------:R-:W-:Y:S01]  /*0ae0*/  IMAD.X R13, RZ, RZ, RZ, P0 ;  /* 0x000000ffff0d7224 */ /* 0x000fe200000e06ff */
[----:B------:R-:W-:Y:S01]  /*0af0*/  IADD3 RZ, P0, R9, R10, RZ ;  /* 0x0000000a09ff7210 */ /* 0x000fe20007f1e0ff */
[----:B------:R-:W-:-:S04]  /*0b00*/  IMAD.MOV.U32 R12, RZ, RZ, R11 ;  /* 0x000000ffff0c7224 */ /* 0x000fc800078e000b */
[----:B------:R-:W-:-:S08]  /*0b10*/  IMAD.WIDE.U32.X R8, R15, R21, R12, P0 ;  /* 0x000000150f087225 */ /* 0x000fd000000e040c */
.L_x_9:
[----:B------:R-:W0:Y:S01]  /*0b20*/  LDC.64 R20, c[0x0][0x640] ;  /* 0x00019000ff147b82 */ /* 0x000e220000000a00 */
[--C-:B------:R-:W-:Y:S01]  /*0b30*/  SHF.R.U64 R28, R8, R0, R9.reuse ;  /* 0x00000000081c7219 */ /* 0x100fe20000001209 */
[----:B------:R-:W-:Y:S01]  /*0b40*/  IMAD R30, R7, R24, R4 ;  /* 0x00000018071e7224 */ /* 0x000fe200078e0204 */
[----:B------:R-:W-:Y:S01]  /*0b50*/  SHF.R.U32.HI R0, RZ, R0, R9 ;  /* 0x00000000ff007219 */ /* 0x000fe20000011609 */
[----:B------:R-:W-:Y:S01]  /*0b60*/  IMAD.MOV.U32 R23, RZ, RZ, 0x1 ;  /* 0x00000001ff177424 */ /* 0x000fe200078e00ff */
[----:B------:R-:W-:-:S03]  /*0b70*/  IADD3 R5, P0, RZ, -R28, RZ ;  /* 0x8000001cff057210 */ /* 0x000fc60007f1e0ff */
[----:B------:R-:W1:Y:S02]  /*0b80*/  LDC R6, c[0x0][0x618] ;  /* 0x00018600ff067b82 */ /* 0x000e640000000800 */
[----:B------:R-:W-:-:S04]  /*0b90*/  IMAD.X R9, RZ, RZ, ~R0, P0 ;  /* 0x000000ffff097224 */ /* 0x000fc800000e0e00 */
[-C--:B------:R-:W-:Y:S02]  /*0ba0*/  IMAD R0, R9, R26.reuse, RZ ;  /* 0x0000001a09007224 */ /* 0x080fe400078e02ff */
[----:B------:R-:W2:Y:S01]  /*0bb0*/  LDC R11, c[0x0][0x608] ;  /* 0x00018200ff0b7b82 */ /* 0x000ea20000000800 */
[----:B------:R-:W-:-:S04]  /*0bc0*/  IMAD.WIDE.U32 R8, R5, R26, R16 ;  /* 0x0000001a05087225 */ /* 0x000fc800078e0010 */
[----:B------:R-:W-:-:S03]  /*0bd0*/  IMAD R5, R5, R27, R0 ;  /* 0x0000001b05057224 */ /* 0x000fc600078e0200 */
[----:B------:R-:W3:Y:S01]  /*0be0*/  LDC R12, c[0x0][0x658] ;  /* 0x00019600ff0c7b82 */ /* 0x000ee20000000800 */
[----:B0-----:R-:W-:Y:S01]  /*0bf0*/  ISETP.NE.U32.AND P0, PT, R20, RZ, PT ;  /* 0x000000ff1400720c */ /* 0x001fe20003f05070 */
[----:B------:R-:W-:Y:S02]  /*0c00*/  IMAD.IADD R5, R9, 0x1, R5 ;  /* 0x0000000109057824 */ /* 0x000fe400078e0205 */
[----:B------:R-:W-:Y:S01]  /*0c10*/  IMAD.MOV.U32 R9, RZ, RZ, -0x1 ;  /* 0xffffffffff097424 */ /* 0x000fe200078e00ff */
[----:B------:R-:W-:-:S03]  /*0c20*/  ISETP.NE.AND.EX P0, PT, R21, RZ, PT, P0 ;  /* 0x000000ff1500720c */ /* 0x000fc60003f05300 */
[----:B------:R-:W0:Y:S01]  /*0c30*/  LDC R15, c[0x0][0x600] ;  /* 0x00018000ff0f7b82 */ /* 0x000e220000000800 */
[-CC-:B-1----:R-:W-:Y:S02]  /*0c40*/  SHF.R.U64 R13, R8, R6.reuse, R5.reuse ;  /* 0x00000006080d7219 */ /* 0x182fe40000001205 */
[----:B------:R-:W-:-:S05]  /*0c50*/  SHF.R.U32.HI R0, RZ, R6, R5 ;  /* 0x00000006ff007219 */ /* 0x000fca0000011605 */
[----:B------:R-:W1:Y:S01]  /*0c60*/  LDC R14, c[0x0][0x648] ;  /* 0x00019200ff0e7b82 */ /* 0x000e620000000800 */
[-CC-:B--2---:R-:W-:Y:S02]  /*0c70*/  SHF.R.U64 R27, R13, R11.reuse, R0.reuse ;  /* 0x0000000b0d1b7219 */ /* 0x184fe40000001200 */
[----:B------:R-:W-:-:S05]  /*0c80*/  SHF.R.U32.HI R5, RZ, R11, R0 ;  /* 0x0000000bff057219 */ /* 0x000fca0000011600 */
[----:B------:R-:W2:Y:S01]  /*0c90*/  LDC R26, c[0x0][0x638] ;  /* 0x00018e00ff1a7b82 */ /* 0x000ea20000000800 */
[-CC-:B---3--:R-:W-:Y:S02]  /*0ca0*/  SHF.R.U64 R24, R27, R12.reuse, R5.reuse ;  /* 0x0000000c1b187219 */ /* 0x188fe40000001205 */
[-C--:B------:R-:W-:Y:S02]  /*0cb0*/  SHF.L.U32 R0, R9, R12.reuse, RZ ;  /* 0x0000000c09007219 */ /* 0x080fe400000006ff */
[----:B------:R-:W-:Y:S01]  /*0cc0*/  SHF.R.U32.HI R5, RZ, R12, R5 ;  /* 0x0000000cff057219 */ /* 0x000fe20000011605 */
[----:B------:R-:W-:Y:S01]  /*0cd0*/  IMAD.MOV.U32 R4, RZ, RZ, R24 ;  /* 0x000000ffff047224 */ /* 0x000fe200078e0018 */
[----:B------:R-:W-:Y:S01]  /*0ce0*/  LOP3.LUT R10, RZ, R0, RZ, 0x33, !PT ;  /* 0x00000000ff0a7212 */ /* 0x000fe200078e33ff */
[----:B------:R-:W3:Y:S01]  /*0cf0*/  LDC R25, c[0x0][0x610] ;  /* 0x00018400ff197b82 */ /* 0x000ee20000000800 */
[----:B------:R-:W-:Y:S05]  /*0d00*/  @!P0 BRA `(.L_x_10) ;  /* 0x0000000000288947 */ /* 0x000fea0003800000 */
[----:B------:R-:W4:Y:S02]  /*0d10*/  LDC R9, c[0x0][0x64c] ;  /* 0x00019300ff097b82 */ /* 0x000f240000000800 */
[----:B----4-:R-:W-:-:S05]  /*0d20*/  IADD3 R9, P0, R24, R9, RZ ;  /* 0x0000000918097210 */ /* 0x010fca0007f1e0ff */
        /* <DEDUP_REMOVED lines=8> */
.L_x_10:
[----:B-1----:R-:W-:Y:S01]  /*0db0*/  SHF.R.U64 R4, R4, R14, R5 ;  /* 0x0000000e04047219 */ /* 0x002fe20000001205 */
[----:B0-----:R-:W-:Y:S01]  /*0dc0*/  VIADD R6, R15, 0xffffffff ;  /* 0xffffffff0f067836 */ /* 0x001fe20000000000 */
[----:B------:R-:W-:Y:S01]  /*0dd0*/  SHF.L.U32 R0, R23, R12, RZ ;  /* 0x0000000c17007219 */ /* 0x000fe200000006ff */
[----:B------:R-:W-:Y:S01]  /*0de0*/  IMAD.MOV.U32 R23, RZ, RZ, R28 ;  /* 0x000000ffff177224 */ /* 0x000fe200078e001c */
[----:B------:R-:W-:Y:S01]  /*0df0*/  LOP3.LUT R5, R27, R10, RZ, 0xc0, !PT ;  /* 0x0000000a1b057212 */ /* 0x000fe200078ec0ff */
[----:B------:R-:W-:Y:S01]  /*0e00*/  IMAD.MOV R7, RZ, RZ, -R4 ;  /* 0x000000ffff077224 */ /* 0x000fe200078e0a04 */
[----:B------:R-:W-:Y:S02]  /*0e10*/  SEL R3, R3, R30, !P1 ;  /* 0x0000001e03037207 */ /* 0x000fe40004800000 */
[----:B------:R-:W-:Y:S01]  /*0e20*/  LOP3.LUT R6, R13, R6, RZ, 0xc0, !PT ;  /* 0x000000060d067212 */ /* 0x000fe200078ec0ff */
[----:B------:R-:W-:Y:S02]  /*0e30*/  IMAD R4, R0, R4, R5 ;  /* 0x0000000400047224 */ /* 0x000fe400078e0205 */
[----:B--2---:R-:W-:-:S02]  /*0e40*/  IMAD R0, R7, R26, R24 ;  /* 0x0000001a07007224 */ /* 0x004fc400078e0218 */
[----:B---3--:R-:W-:Y:S02]  /*0e50*/  IMAD R3, R4, R25, R3 ;  /* 0x0000001904037224 */ /* 0x008fe400078e0203 */
[----:B------:R-:W-:Y:S02]  /*0e60*/  IMAD R154, R0, R15, R6 ;  /* 0x0000000f009a7224 */ /* 0x000fe400078e0206 */
[----:B------:R-:W-:-:S03]  /*0e70*/  IMAD.MOV.U32 R4, RZ, RZ, 0x1 ;  /* 0x00000001ff047424 */ /* 0x000fc600078e00ff */
[----:B------:R-:W-:Y:S02]  /*0e80*/  SEL R153, R154, R3, !P1 ;  /* 0x000000039a997207 */ /* 0x000fe40004800000 */
[----:B------:R-:W-:Y:S02]  /*0e90*/  PRMT R0, R4, 0x7610, R0 ;  /* 0x0000761004007816 */ /* 0x000fe40000000000 */
[----:B------:R-:W-:-:S07]  /*0ea0*/  SEL R154, R3, R154, !P1 ;  /* 0x0000009a039a7207 */ /* 0x000fce0004800000 */
.L_x_8:
[----:B------:R-:W-:-:S08]  /*0eb0*/  NOP ;  /* 0x0000000000007918 */ /* 0x000fd00000000000 */
[----:B------:R-:W0:Y:S02]  /*0ec0*/  USETMAXREG.TRY_ALLOC.CTAPOOL UP0, 0xe8 ;  /* 0x000000e8000079c8 */ /* 0x000e240008000600 */
[----:B0-----:R-:W-:-:S13]  /*0ed0*/  PLOP3.LUT P0, PT, PT, PT, UP0, 0x80, 0x0 ;  /* 0x000000000000781c */ /* 0x001fda0003f0f008 */
[----:B------:R-:W-:Y:S05]  /*0ee0*/  @!P0 BRA `(.L_x_8) ;  /* 0xfffffffc00f08947 */ /* 0x000fea000383ffff */
[----:B------:R-:W-:Y:S01]  /*0ef0*/  ULDC.64 UR4, c[0x0][0x598] ;  /* 0x0001660000047ab9 */ /* 0x000fe20000000a00 */
[----:B------:R-:W-:Y:S01]  /*0f00*/  ULDC.64 UR36, c[0x0][0x208] ;  /* 0x0000820000247ab9 */ /* 0x000fe20000000a00 */
[----:B------:R-:W-:-:S04]  /*0f10*/  ISETP.NE.U32.AND P0, PT, RZ, UR4, PT ;  /* 0x00000004ff007c0c */ /* 0x000fc8000bf05070 */
[----:B------:R-:W-:-:S13]  /*0f20*/  ISETP.NE.AND.EX P0, PT, RZ, UR5, PT, P0 ;  /* 0x00000005ff007c0c */ /* 0x000fda000bf05300 */
[----:B------:R-:W-:Y:S05]  /*0f30*/  @!P0 BRA `(.L_x_11) ;  /* 0x00000000001c8947 */ /* 0x000fea0003800000 */
[----:B------:R-:W0:Y:S02]  /*0f40*/  LDC.64 R4, c[0x0][0x598] ;  /* 0x00016600ff047b82 */ /* 0x000e240000000a00 */
[----:B0-----:R-:W2:Y:S02]  /*0f50*/  LDG.E.64 R4, desc[UR36][R4.64] ;  /* 0x0000002404047981 */ /* 0x001ea4000c1e1b00 */
[----:B--2---:R-:W-:-:S04]  /*0f60*/  ISETP.NE.U32.AND P0, PT, R4, RZ, PT ;  /* 0x000000ff0400720c */ /* 0x004fc80003f05070 */
[----:B------:R-:W-:-:S13]  /*0f70*/  ISETP.NE.AND.EX P0, PT, R5, RZ, PT, P0 ;  /* 0x000000ff0500720c */ /* 0x000fda0003f05300 */
[----:B------:R-:W-:Y:S05]  /*0f80*/  @!P0 BRA `(.L_x_11) ;  /* 0x0000000000088947 */ /* 0x000fea0003800000 */
[----:B------:R0:W5:Y:S01]  /*0f90*/  LD.E R155, desc[UR36][R4.64] ;  /* 0x00000024049b7980 */ /* 0x000162000c101900 */
[----:B------:R-:W-:Y:S05]  /*0fa0*/  BRA `(.L_x_12) ;  /* 0x0000000000247947 */ /* 0x000fea0003800000 */
.L_x_11:
[----:B------:R-:W-:Y:S02]  /*0fb0*/  ULDC.64 UR4, c[0x0][0x588] ;  /* 0x0001620000047ab9 */ /* 0x000fe40000000a00 */
[----:B------:R-:W-:-:S04]  /*0fc0*/  ISETP.NE.U32.AND P0, PT, RZ, UR4, PT ;  /* 0x00000004ff007c0c */ /* 0x000fc8000bf05070 */
[----:B------:R-:W-:-:S13]  /*0fd0*/  ISETP.NE.AND.EX P0, PT, RZ, UR5, PT, P0 ;  /* 0x00000005ff007c0c */ /* 0x000fda000bf05300 */
[----:B------:R-:W-:Y:S05]  /*0fe0*/  @!P0 BRA `(.L_x_13) ;  /* 0x00000000000c8947 */ /* 0x000fea0003800000 */
[----:B------:R-:W0:Y:S02]  /*0ff0*/  LDC.64 R4, c[0x0][0x588] ;  /* 0x00016200ff047b82 */ /* 0x000e240000000a00 */
[----:B0-----:R1:W5:Y:S01]  /*1000*/  LDG.E R155, desc[UR36][R4.64] ;  /* 0x00000024049b7981 */ /* 0x001362000c1e1900 */
[----:B------:R-:W-:Y:S05]  /*1010*/  BRA `(.L_x_12) ;  /* 0x0000000000087947 */ /* 0x000fea0003800000 */
.L_x_13:
[----:B------:R-:W-:Y:S02]  /*1020*/  ULDC UR4, c[0x0][0x580] ;  /* 0x0001600000047ab9 */ /* 0x000fe40000000800 */
[----:B------:R-:W-:-:S07]  /*1030*/  IMAD.U32 R155, RZ, RZ, UR4 ;  /* 0x00000004ff9b7e24 */ /* 0x000fce000f8e00ff */
.L_x_12:
[----:B------:R-:W-:Y:S02]  /*1040*/  ULDC.64 UR4, c[0x0][0x5a0] ;  /* 0x0001680000047ab9 */ /* 0x000fe40000000a00 */
[----:B------:R-:W-:-:S04]  /*1050*/  ISETP.NE.U32.AND P0, PT, RZ, UR4, PT ;  /* 0x00000004ff007c0c */ /* 0x000fc8000bf05070 */
[----:B------:R-:W-:-:S13]  /*1060*/  ISETP.NE.AND.EX P0, PT, RZ, UR5, PT, P0 ;  /* 0x00000005ff007c0c */ /* 0x000fda000bf05300 */
[----:B------:R-:W-:Y:S05]  /*1070*/  @!P0 BRA `(.L_x_14) ;  /* 0x00000000001c8947 */ /* 0x000fea0003800000 */
[----:B01----:R-:W0:Y:S02]  /*1080*/  LDC.64 R4, c[0x0][0x5a0] ;  /* 0x00016800ff047b82 */ /* 0x003e240000000a00 */
[----:B0-----:R-:W2:Y:S02]  /*1090*/  LDG.E.64 R4, desc[UR36][R4.64] ;  /* 0x0000002404047981 */ /* 0x001ea4000c1e1b00 */
[----:B--2---:R-:W-:-:S04]  /*10a0*/  ISETP.NE.U32.AND P0, PT, R4, RZ, PT ;  /* 0x000000ff0400720c */ /* 0x004fc80003f05070 */
[----:B------:R-:W-:-:S13]  /*10b0*/  ISETP.NE.AND.EX P0, PT, R5, RZ, PT, P0 ;  /* 0x000000ff0500720c */ /* 0x000fda0003f05300 */
[----:B------:R-:W-:Y:S05]  /*10c0*/  @!P0 BRA `(.L_x_14) ;  /* 0x0000000000088947 */ /* 0x000fea0003800000 */
[----:B------:R0:W5:Y:S01]  /*10d0*/  LD.E R156, desc[UR36][R4.64] ;  /* 0x00000024049c7980 */ /* 0x000162000c101900 */
[----:B------:R-:W-:Y:S05]  /*10e0*/  BRA `(.L_x_15) ;  /* 0x0000000000247947 */ /* 0x000fea0003800000 */
.L_x_14:
[----:B------:R-:W-:Y:S02]  /*10f0*/  ULDC.64 UR4, c[0x0][0x590] ;  /* 0x0001640000047ab9 */ /* 0x000fe40000000a00 */
[----:B------:R-:W-:-:S04]  /*1100*/  ISETP.NE.U32.AND P0, PT, RZ, UR4, PT ;  /* 0x00000004ff007c0c */ /* 0x000fc8000bf05070 */
[----:B------:R-:W-:-:S13]  /*1110*/  ISETP.NE.AND.EX P0, PT, RZ, UR5, PT, P0 ;  /* 0x00000005ff007c0c */ /* 0x000fda000bf05300 */
[----:B------:R-:W-:Y:S05]  /*1120*/  @!P0 BRA `(.L_x_16) ;  /* 0x00000000000c8947 */ /* 0x000fea0003800000 */
[----:B------:R-:W2:Y:S02]  /*1130*/  LDC.64 R156, c[0x0][0x590] ;  /* 0x00016400ff9c7b82 */ /* 0x000ea40000000a00 */
[----:B--2---:R2:W5:Y:S01]  /*1140*/  LDG.E R156, desc[UR36][R156.64] ;  /* 0x000000249c9c7981 */ /* 0x004562000c1e1900 */
[----:B------:R-:W-:Y:S05]  /*1150*/  BRA `(.L_x_15) ;  /* 0x0000000000087947 */ /* 0x000fea0003800000 */
.L_x_16:
[----:B------:R-:W-:Y:S02]  /*1160*/  ULDC UR4, c[0x0][0x584] ;  /* 0x0001610000047ab9 */ /* 0x000fe40000000800 */
[----:B------:R-:W-:-:S07]  /*1170*/  IMAD.U32 R156, RZ, RZ, UR4 ;  /* 0x00000004ff9c7e24 */ /* 0x000fce000f8e00ff */
.L_x_15:
[----:B------:R-:W-:-:S13]  /*1180*/  LOP3.LUT P0, RZ, R0, 0xff, RZ, 0xc0, !PT ;  /* 0x000000ff00ff7812 */ /* 0x000fda000780c0ff */
[----:B------:R-:W-:Y:S05]  /*1190*/  @!P0 EXIT ;  /* 0x000000000000894d */ /* 0x000fea0003800000 */
[----:B------:R-:W-:Y:S01]  /*11a0*/  ULDC UR4, c[0x0][0x28c] ;  /* 0x0000a30000047ab9 */ /* 0x000fe20000000800 */
[----:B--2---:R-:W-:Y:S01]  /*11b0*/  LOP3.LUT R157, R19, 0x1, RZ, 0xfc, !PT ;  /* 0x00000001139d7812 */ /* 0x004fe200078efcff */
[----:B------:R-:W-:Y:S01]  /*11c0*/  UIADD3 UR4, UR4, 0x1f, URZ ;  /* 0x0000001f04047890 */ /* 0x000fe2000fffe03f */
[----:B------:R-:W-:Y:S01]  /*11d0*/  UMOV UR38, URZ ;  /* 0x0000003f00267c82 */ /* 0x000fe20008000000 */
[----:B------:R-:W-:Y:S02]  /*11e0*/  UMOV UR39, URZ ;  /* 0x0000003f00277c82 */ /* 0x000fe40008000000 */
[----:B------:R-:W-:-:S04]  /*11f0*/  USHF.R.S32.HI UR5, URZ, 0x1f, UR4 ;  /* 0x0000001f3f057899 */ /* 0x000fc80008011404 */
[----:B------:R-:W-:-:S04]  /*1200*/  ULEA.HI UR5, UR5, UR4, URZ, 0x5 ;  /* 0x0000000405057291 */ /* 0x000fc8000f8f283f */
[----:B------:R-:W-:-:S12]  /*1210*/  USHF.R.S32.HI UR40, URZ, 0x5, UR5 ;  /* 0x000000053f287899 */ /* 0x000fd80008011405 */
.L_x_292:
[----:B------:R-:W-:Y:S01]  /*1220*/  LOP3.LUT R0, R18, 0x80, RZ, 0xc0, !PT ;  /* 0x0000008012007812 */ /* 0x000fe200078ec0ff */
[----:B--2---:R-:W2:Y:S01]  /*1230*/  S2UR UR7, SR_CgaCtaId ;  /* 0x00000000000779c3 */ /* 0x004ea20000008800 */
[----:B------:R-:W-:Y:S02]  /*1240*/  UMOV UR6, 0x400 ;  /* 0x0000040000067882 */ /* 0x000fe40000000000 */
[----:B------:R-:W-:-:S06]  /*1250*/  SHF.R.U32.HI R0, RZ, 0x7, R0 ;  /* 0x00000007ff007819 */ /* 0x000fcc0000011600 */
[----:B---3--:R-:W3:Y:S01]  /*1260*/  SHFL.IDX PT, R0, R0, RZ, 0x1f ;  /* 0x00001fff00007589 */ /* 0x008ee200000e0000 */
[----:B--2---:R-:W-:Y:S01]  /*1270*/  ULEA UR6, UR7, UR6, 0x18 ;  /* 0x0000000607067291 */ /* 0x004fe2000f8ec03f */
[----:B---3--:R-:W-:-:S13]  /*1280*/  R2UR UR4, R0 ;  /* 0x00000000000472ca */ /* 0x008fda00000e0000 */
[----:B------:R-:W-:-:S04]  /*1290*/  ULEA.HI UR5, UR4, UR4, URZ, 0x1 ;  /* 0x0000000404057291 */ /* 0x000fc8000f8f083f */
[----:B------:R-:W-:-:S04]  /*12a0*/  ULOP3.LUT UR5, UR5, 0xffffe, URZ, 0xc0, !UPT ;  /* 0x000ffffe05057892 */ /* 0x000fc8000f8ec03f */
[----:B------:R-:W-:-:S03]  /*12b0*/  UIADD3 UR5, UR4, -UR5, URZ ;  /* 0x8000000504057290 */ /* 0x000fc6000fffe03f */
[----:B------:R-:W-:Y:S01]  /*12c0*/  ULDC UR4, c[0x0][0x28c] ;  /* 0x0000a30000047ab9 */ /* 0x000fe20000000800 */
[----:B------:R-:W-:Y:S01]  /*12d0*/  ULEA UR5, UR5, UR6, 0xc ;  /* 0x0000000605057291 */ /* 0x000fe2000f8e603f */
[----:B------:R-:W-:-:S03]  /*12e0*/  ISETP.LT.AND P0, PT, RZ, UR4, PT ;  /* 0x00000004ff007c0c */ /* 0x000fc6000bf01270 */
[----:B------:R-:W-:-:S04]  /*12f0*/  UIADD3 UR5, UR5, 0x100, URZ ;  /* 0x0000010005057890 */ /* 0x000fc8000fffe03f */
[----:B------:R-:W-:-:S04]  /*1300*/  USHF.R.U32.HI UR5, URZ, 0x4, UR5 ;  /* 0x000000043f057899 */ /* 0x000fc80008011605 */
[----:B------:R-:W-:Y:S02]  /*1310*/  ULOP3.LUT UR41, UR5, 0x3fff, URZ, 0xc0, !UPT ;  /* 0x00003fff05297892 */ /* 0x000fe4000f8ec03f */
[----:B-1--45:R-:W-:Y:S10]  /*1320*/  @P0 BRA `(.L_x_17) ;  /* 0x0000000000400947 */ /* 0x032ff40003800000 */
[----:B------:R-:W-:Y:S01]  /*1330*/  MOV R0, 0x0 ;  /* 0x0000000000007802 */ /* 0x000fe20000000f00 */
[----:B------:R-:W-:Y:S01]  /*1340*/  ULDC.64 UR4, c[0x4][0x68] ;  /* 0x01001a0000047ab9 */ /* 0x000fe20000000a00 */
[----:B------:R-:W-:Y:S01]  /*1350*/  ULDC.64 UR6, c[0x4][0x8] ;  /* 0x0100020000067ab9 */ /* 0x000fe20000000a00 */
[----:B01----:R-:W-:Y:S01]  /*1360*/  IMAD.U32 R4, RZ, RZ, UR4 ;  /* 0x00000004ff047e24 */ /* 0x003fe2000f8e00ff */
[----:B------:R0:W1:Y:S01]  /*1370*/  LDC.64 R14, c[0x4][R0] ;  /* 0x01000000000e7b82 */ /* 0x0000620000000a00 */
[----:B------:R-:W-:Y:S01]  /*1380*/  IMAD.U32 R5, RZ, RZ, UR5 ;  /* 0x00000005ff057e24 */ /* 0x000fe2000f8e00ff */
[----:B------:R-:W-:Y:S01]  /*1390*/  ULDC.64 UR4, c[0x4][0x70] ;  /* 0x01001c0000047ab9 */ /* 0x000fe20000000a00 */
[----:B------:R-:W-:Y:S02]  /*13a0*/  IMAD.U32 R10, RZ, RZ, UR6 ;  /* 0x00000006ff0a7e24 */ /* 0x000fe4000f8e00ff */
[----:B------:R-:W-:Y:S02]  /*13b0*/  IMAD.U32 R6, RZ, RZ, UR4 ;  /* 0x00000004ff067e24 */ /* 0x000fe4000f8e00ff */
[----:B------:R-:W-:-:S02]  /*13c0*/  IMAD.U32 R7, RZ, RZ, UR5 ;  /* 0x00000005ff077e24 */ /* 0x000fc4000f8e00ff */
[----:B------:R-:W-:Y:S02]  /*13d0*/  IMAD.U32 R11, RZ, RZ, UR7 ;  /* 0x00000007ff0b7e24 */ /* 0x000fe4000f8e00ff */
[----:B------:R-:W-:Y:S02]  /*13e0*/  IMAD.MOV.U32 R8, RZ, RZ, 0x1e1 ;  /* 0x000001e1ff087424 */ /* 0x000fe400078e00ff */
[----:B------:R-:W-:Y:S02]  /*13f0*/  IMAD.MOV.U32 R12, RZ, RZ, 0x1 ;  /* 0x00000001ff0c7424 */ /* 0x000fe400078e00ff */
[----:B0-----:R-:W-:-:S07]  /*1400*/  IMAD.MOV.U32 R13, RZ, RZ, RZ ;  /* 0x000000ffff0d7224 */ /* 0x001fce00078e00ff */
[----:B------:R-:W-:-:S07]  /*1410*/  LEPC R20, `(.L_x_17) ;  /* 0x000000001014794e */ /* 0x000fce0000000000 */
[----:B-1---5:R-:W-:Y:S05]  /*1420*/  CALL.ABS.NOINC R14 ;  /* 0x000000000e007343 */ /* 0x022fea0003c00000 */
.L_x_17:
[----:B------:R-:W-:-:S13]  /*1430*/  ISETP.NE.AND P0, PT, R157, 0x3, PT ;  /* 0x000000039d00780c */ /* 0x000fda0003f05270 */
[----:B------:R-:W-:Y:S05]  /*1440*/  @!P0 BRA `(.L_x_18) ;  /* 0x0000000000048947 */ /* 0x000fea0003800000 */
[----:B------:R-:W-:Y:S01]  /*1450*/  BPT.TRAP 0x1 ;  /* 0x000000040000795c */ /* 0x000fe20000300000 */
.L_x_18:
[----:B------:R-:W2:Y:S01]  /*1460*/  S2UR UR5, SR_CgaCtaId ;  /* 0x00000000000579c3 */ /* 0x000ea20000008800 */
[----:B------:R-:W-:Y:S01]  /*1470*/  UMOV UR4, 0x400 ;  /* 0x0000040000047882 */ /* 0x000fe20000000000 */
[----:B------:R-:W-:Y:S02]  /*1480*/  IMAD.U32 R0, RZ, RZ, UR38 ;  /* 0x00000026ff007e24 */ /* 0x000fe4000f8e00ff */
[----:B------:R-:W-:-:S03]  /*1490*/  IMAD.U32 R3, RZ, RZ, UR39 ;  /* 0x00000027ff037e24 */ /* 0x000fc6000f8e00ff */
[----:B------:R-:W-:Y:S01]  /*14a0*/  SHF.L.U32 R0, R0, 0x1f, RZ ;  /* 0x0000001f00007819 */ /* 0x000fe200000006ff */
[----:B--2---:R-:W-:-:S06]  /*14b0*/  ULEA UR4, UR5, UR4, 0x18 ;  /* 0x0000000405047291 */ /* 0x004fcc000f8ec03f */
[----:B------:R-:W-:-:S04]  /*14c0*/  IMAD.U32 R6, RZ, RZ, UR4 ;  /* 0x00000004ff067e24 */ /* 0x000fc8000f8e00ff */
[----:B------:R-:W-:-:S04]  /*14d0*/  IMAD R3, R3, 0x8, R6 ;  /* 0x0000000803037824 */ /* 0x000fc800078e0206 */
[----:B------:R2:W3:Y:S01]  /*14e0*/  SYNCS.PHASECHK.TRANS64.TRYWAIT P1, [R3+URZ], R0 ;  /* 0x00000000030075a7 */ /* 0x0004e2000802017f */
[----:B------:R-:W-:Y:S05]  /*14f0*/  @!P0 BRA `(.L_x_19) ;  /* 0x0000000000048947 */ /* 0x000fea0003800000 */
[----:B------:R-:W-:Y:S01]  /*1500*/  BPT.TRAP 0x1 ;  /* 0x000000040000795c */ /* 0x000fe20000300000 */
.L_x_19:
[----:B---3--:R-:W-:Y:S05]  /*1510*/  @P1 BRA `(.L_x_20) ;  /* 0x0000000000081947 */ /* 0x008fea0003800000 */
[----:B------:R-:W3:Y:S02]  /*1520*/  SYNCS.PHASECHK.TRANS64.TRYWAIT P1, [R3+URZ], R0 ;  /* 0x00000000030075a7 */ /* 0x000ee4000802017f */
[----:B---3--:R-:W-:Y:S05]  /*1530*/  @!P1 BRA `(.L_x_21) ;  /* 0x000000a000749947 */ /* 0x008fea0003800000 */
.L_x_20:
[----:B------:R-:W-:-:S04]  /*1540*/  UISETP.LT.AND UP0, UPT, UR40, 0x1, UPT ;  /* 0x000000012800788c */ /* 0x000fc8000bf01270 */
[----:B------:R-:W-:-:S06]  /*1550*/  USEL UR4, UR40, 0x1, UP0 ;  /* 0x0000000128047887 */ /* 0x000fcc0008000000 */
[----:B--23--:R-:W-:Y:S01]  /*1560*/  IMAD.U32 R0, RZ, RZ, UR4 ;  /* 0x00000004ff007e24 */ /* 0x00cfe2000f8e00ff */
[----:B------:R-:W-:Y:S05]  /*1570*/  WARPSYNC.ALL ;  /* 0x0000000000007948 */ /* 0x000fea0003800000 */
[----:B------:R-:W-:-:S04]  /*1580*/  IADD3 R0, -R0, UR40, RZ ;  /* 0x0000002800007c10 */ /* 0x000fc8000fffe1ff */
[----:B------:R-:W-:Y:S02]  /*1590*/  ISETP.GE.AND P1, PT, R0, 0x1, PT ;  /* 0x000000010000780c */ /* 0x000fe40003f26270 */
[----:B------:R-:W-:Y:S01]  /*15a0*/  R2UR UR4, R6 ;  /* 0x00000000060472ca */ /* 0x000fe200000e0000 */
[----:B------:R-:W-:Y:S01]  /*15b0*/  ULOP3.LUT UR41, UR41, 0x10000, URZ, 0xfc, !UPT ;  /* 0x0001000029297892 */ /* 0x000fe2000f8efc3f */
[----:B------:R-:W-:Y:S01]  /*15c0*/  WARPGROUP.ARRIVE ;  /* 0x00000000000079c5 */ /* 0x000fe20000000000 */
[----:B------:R-:W-:Y:S01]  /*15d0*/  UMOV UR5, 0x80000020 ;  /* 0x8000002000057882 */ /* 0x000fe20000000000 */
[----:B------:R-:W-:-:S09]  /*15e0*/  UMOV UR7, 0x80000020 ;  /* 0x8000002000077882 */ /* 0x000fd20000000000 */
[----:B------:R-:W-:-:S04]  /*15f0*/  UIADD3 UR4, UR4, 0xa100, URZ ;  /* 0x0000a10004047890 */ /* 0x000fc8000fffe03f */
[----:B------:R-:W-:-:S04]  /*1600*/  USHF.R.U32.HI UR4, URZ, 0x4, UR4 ;  /* 0x000000043f047899 */ /* 0x000fc80008011604 */
[----:B------:R-:W-:-:S04]  /*1610*/  ULOP3.LUT UR4, UR4, 0x3fff, URZ, 0xc0, !UPT ;  /* 0x00003fff04047892 */ /* 0x000fc8000f8ec03f */
[----:B------:R-:W-:Y:S02]  /*1620*/  ULOP3.LUT UR9, UR4, 0x10000, URZ, 0xfc, !UPT ;  /* 0x0001000004097892 */ /* 0x000fe4000f8efc3f */
[----:B------:R-:W-:Y:S02]  /*1630*/  ULEA UR4, UR39, UR41, 0x9 ;  /* 0x0000002927047291 */ /* 0x000fe4000f8e483f */
[----:B------:R-:W-:-:S09]  /*1640*/  ULEA UR6, UR39, UR9, 0xa ;  /* 0x0000000927067291 */ /* 0x000fd2000f8e503f */
[----:B------:R-:W-:Y:S01]  /*1650*/  HGMMA.64x256x16.F32.BF16 R24, gdesc[UR4], RZ, !UPT, gsb0 ;  /* 0x03e00000041879f0 */ /* 0x000fe2000c0018ff */
[----:B------:R-:W-:Y:S02]  /*1660*/  UIADD3 UR4, UR4, 0x2, URZ ;  /* 0x0000000204047890 */ /* 0x000fe4000fffe03f */
[----:B------:R-:W-:Y:S01]  /*1670*/  UIADD3 UR6, UR6, 0x2, URZ ;  /* 0x0000000206067890 */ /* 0x000fe2000fffe03f */
[----:B------:R-:W-:Y:S01]  /*1680*/  UMOV UR5, 0x80000020 ;  /* 0x8000002000057882 */ /* 0x000fe20000000000 */
[----:B------:R-:W-:Y:S01]  /*1690*/  UMOV UR7, 0x80000020 ;  /* 0x8000002000077882 */ /* 0x000fe20000000000 */
[----:B------:R-:W-:Y:S02]  /*16a0*/  WARPGROUP.DEPBAR.LE gsb0, 0x0 ;  /* 0x00008000000079c5 */ /* 0x000fe40000010000 */
[----:B------:R-:W-:-:S15]  /*16b0*/  WARPGROUP.ARRIVE ;  /* 0x00000000000079c5 */ /* 0x000fde0000000000 */
[----:B------:R-:W-:-:S05]  /*16c0*/  NOP ;  /* 0x0000000000007918 */ /* 0x000fca0000000000 */
[----:B------:R-:W-:Y:S03]  /*16d0*/  HGMMA.64x256x16.F32.BF16 R24, gdesc[UR4], R24, gsb0 ;  /* 0x03e00000041879f0 */ /* 0x000fe60008001818 */
[----:B------:R-:W-:Y:S02]  /*16e0*/  WARPGROUP.DEPBAR.LE gsb0, 0x0 ;  /* 0x00008000000079c5 */ /* 0x000fe40000010000 */
[----:B------:R-:W-:Y:S05]  /*16f0*/  @!P1 BRA `(.L_x_22) ;  /* 0x0000000000e89947 */ /* 0x000fea0003800000 */
[----:B------:R-:W-:Y:S02]  /*1700*/  UIADD3 UR4, UR39, 0x1, URZ ;  /* 0x0000000127047890 */ /* 0x000fe4000fffe03f */
[----:B------:R-:W-:Y:S02]  /*1710*/  IMAD.U32 R3, RZ, RZ, UR39 ;  /* 0x00000027ff037e24 */ /* 0x000fe4000f8e00ff */
[----:B------:R-:W-:-:S04]  /*1720*/  UISETP.NE.AND UP0, UPT, UR4, 0x5, UPT ;  /* 0x000000050400788c */ /* 0x000fc8000bf05270 */
[----:B------:R-:W-:Y:S02]  /*1730*/  USEL UR5, URZ, 0x1, UP0 ;  /* 0x000000013f057887 */ /* 0x000fe40008000000 */
[----:B------:R-:W-:Y:S02]  /*1740*/  USEL UR8, UR4, URZ, UP0 ;  /* 0x0000003f04087287 */ /* 0x000fe40008000000 */
[----:B------:R-:W-:-:S06]  /*1750*/  ULOP3.LUT UR5, UR38, UR5, URZ, 0x3c, !UPT ;  /* 0x0000000526057292 */ /* 0x000fcc000f8e3c3f */
[----:B------:R-:W-:-:S07]  /*1760*/  IMAD.U32 R7, RZ, RZ, UR5 ;  /* 0x00000005ff077e24 */ /* 0x000fce000f8e00ff */
.L_x_29:
[----:B------:R-:W-:Y:S05]  /*1770*/  @!P0 BRA `(.L_x_23) ;  /* 0x0000000000048947 */ /* 0x000fea0003800000 */
[----:B------:R-:W-:Y:S01]  /*1780*/  BPT.TRAP 0x1 ;  /* 0x000000040000795c */ /* 0x000fe20000300000 */
.L_x_23:
[----:B------:R-:W2:Y:S01]  /*1790*/  S2UR UR5, SR_CgaCtaId ;  /* 0x00000000000579c3 */ /* 0x000ea20000008800 */
[----:B------:R-:W-:Y:S01]  /*17a0*/  UMOV UR4, 0x400 ;  /* 0x0000040000047882 */ /* 0x000fe20000000000 */
[----:B01----:R-:W-:Y:S01]  /*17b0*/  IMAD.U32 R5, RZ, RZ, UR8 ;  /* 0x00000008ff057e24 */ /* 0x003fe2000f8e00ff */
[----:B------:R-:W-:Y:S01]  /*17c0*/  SHF.L.U32 R4, R7, 0x1f, RZ ;  /* 0x0000001f07047819 */ /* 0x000fe200000006ff */
[----:B--2---:R-:W-:-:S06]  /*17d0*/  ULEA UR4, UR5, UR4, 0x18 ;  /* 0x0000000405047291 */ /* 0x004fcc000f8ec03f */
[----:B------:R-:W-:-:S04]  /*17e0*/  IMAD.U32 R6, RZ, RZ, UR4 ;  /* 0x00000004ff067e24 */ /* 0x000fc8000f8e00ff */
[----:B------:R-:W-:-:S04]  /*17f0*/  IMAD R5, R5, 0x8, R6 ;  /* 0x0000000805057824 */ /* 0x000fc800078e0206 */
[----:B------:R0:W1:Y:S01]  /*1800*/  SYNCS.PHASECHK.TRANS64.TRYWAIT P1, [R5+URZ], R4 ;  /* 0x00000004050075a7 */ /* 0x000062000802017f */
[----:B------:R-:W-:Y:S05]  /*1810*/  @!P0 BRA `(.L_x_24) ;  /* 0x0000000000048947 */ /* 0x000fea0003800000 */
[----:B------:R-:W-:Y:S01]  /*1820*/  BPT.TRAP 0x1 ;  /* 0x000000040000795c */ /* 0x000fe20000300000 */
.L_x_24:
[----:B-1----:R-:W-:Y:S05]  /*1830*/  @P1 BRA `(.L_x_25) ;  /* 0x0000000000081947 */ /* 0x002fea0003800000 */
[----:B------:R-:W1:Y:S02]  /*1840*/  SYNCS.PHASECHK.TRANS64.TRYWAIT P1, [R5+URZ], R4 ;  /* 0x00000004050075a7 */ /* 0x000e64000802017f */
[----:B-1----:R-:W-:Y:S05]  /*1850*/  @!P1 BRA `(.L_x_26) ;  /* 0x0000009c00c09947 */ /* 0x002fea0003800000 */
.L_x_25:
[----:B------:R-:W-:Y:S01]  /*1860*/  ULEA UR4, UR8, UR41, 0x9 ;  /* 0x0000002908047291 */ /* 0x000fe2000f8e483f */
[----:B------:R-:W-:Y:S01]  /*1870*/  WARPGROUP.ARRIVE ;  /* 0x00000000000079c5 */ /* 0x000fe20000000000 */
[----:B------:R-:W-:Y:S01]  /*1880*/  ULEA UR6, UR8, UR9, 0xa ;  /* 0x0000000908067291 */ /* 0x000fe2000f8e503f */
[----:B------:R-:W-:Y:S01]  /*1890*/  UMOV UR5, 0x80000020 ;  /* 0x8000002000057882 */ /* 0x000fe20000000000 */
[----:B------:R-:W-:-:S07]  /*18a0*/  UMOV UR7, 0x80000020 ;  /* 0x8000002000077882 */ /* 0x000fce0000000000 */
[----:B------:R-:W-:Y:S01]  /*18b0*/  HGMMA.64x256x16.F32.BF16 R24, gdesc[UR4], R24, gsb0 ;  /* 0x03e00000041879f0 */ /* 0x000fe20008001818 */
        /* <DEDUP_REMOVED lines=10> */
[----:B------:R-:W-:Y:S01]  /*1960*/  BPT.TRAP 0x1 ;  /* 0x000000040000795c */ /* 0x000fe20000300000 */
.L_x_27:
[----:B------:R-:W-:-:S13]  /*1970*/  ISETP.NE.AND P1, PT, R22, RZ, PT ;  /* 0x000000ff1600720c */ /* 0x000fda0003f25270 */
[----:B01----:R-:W-:-:S04]  /*1980*/  @P1 IMAD R4, R3, 0x8, R6 ;  /* 0x0000000803041824 */ /* 0x003fc800078e0206 */
[----:B------:R-:W-:-:S05]  /*1990*/  @P1 VIADD R5, R4, 0x28 ;  /* 0x0000002804051836 */ /* 0x000fca0000000000 */
[----:B------:R-:W-:-:S04]  /*19a0*/  @P1 PRMT R5, R152, 0x654, R5 ;  /* 0x0000065498051816 */ /* 0x000fc80000000005 */
[----:B------:R0:W-:Y:S01]  /*19b0*/  @P1 SYNCS.ARRIVE.TRANS64.RED.A1T0 RZ, [R5+URZ], RZ ;  /* 0x000000ff05ff19a7 */ /* 0x0001e2000810043f */
[----:B------:R-:W-:-:S13]  /*19c0*/  ISETP.GT.U32.AND P1, PT, R19, 0x1, PT ;  /* 0x000000011300780c */ /* 0x000fda0003f24070 */
[----:B0-----:R-:W-:Y:S05]  /*19d0*/  @P1 BRA `(.L_x_28) ;  /* 0x0000000000041947 */ /* 0x001fea0003800000 */
[----:B------:R-:W-:Y:S01]  /*19e0*/  BPT.TRAP 0x1 ;  /* 0x000000040000795c */ /* 0x000fe20000300000 */
.L_x_28:
[----:B------:R-:W-:Y:S01]  /*19f0*/  UIADD3 UR8, UR8, 0x1, URZ ;  /* 0x0000000108087890 */ /* 0x000fe2000fffe03f */
[C---:B------:R-:W-:Y:S01]  /*1a00*/  ISETP.GT.AND P2, PT, R0.reuse, 0x1, PT ;  /* 0x000000010000780c */ /* 0x040fe20003f44270 */
[----:B------:R-:W-:Y:S02]  /*1a10*/  VIADD R3, R3, 0x1 ;  /* 0x0000000103037836 */ /* 0x000fe40000000000 */
[----:B------:R-:W-:Y:S01]  /*1a20*/  UISETP.NE.AND UP0, UPT, UR8, 0x5, UPT ;  /* 0x000000050800788c */ /* 0x000fe2000bf05270 */
[----:B------:R-:W-:Y:S02]  /*1a30*/  VIADD R0, R0, 0xffffffff ;  /* 0xffffffff00007836 */ /* 0x000fe40000000000 */
[C---:B------:R-:W-:Y:S01]  /*1a40*/  ISETP.NE.AND P1, PT, R3.reuse, 0x5, PT ;  /* 0x000000050300780c */ /* 0x040fe20003f25270 */
[----:B------:R-:W-:Y:S02]  /*1a50*/  USEL UR4, URZ, 0x1, UP0 ;  /* 0x000000013f047887 */ /* 0x000fe40008000000 */
[----:B------:R-:W-:Y:S01]  /*1a60*/  USEL UR8, UR8, URZ, UP0 ;  /* 0x0000003f08087287 */ /* 0x000fe20008000000 */
[----:B------:R-:W-:-:S03]  /*1a70*/  SEL R3, R3, RZ, P1 ;  /* 0x000000ff03037207 */ /* 0x000fc60000800000 */
[----:B------:R-:W-:Y:S01]  /*1a80*/  LOP3.LUT R7, R7, UR4, RZ, 0x3c, !PT ;  /* 0x0000000407077c12 */ /* 0x000fe2000f8e3cff */
[----:B------:R-:W-:Y:S07]  /*1a90*/  @P2 BRA `(.L_x_29) ;  /* 0xfffffffc00342947 */ /* 0x000fee000383ffff */
.L_x_22:
[----:B------:R-:W2:Y:S02]  /*1aa0*/  LDC R0, c[0x0][0x28c] ;  /* 0x0000a300ff007b82 */ /* 0x000ea40000000800 */
[----:B--2---:R-:W-:-:S13]  /*1ab0*/  ISETP.GE.AND P1, PT, R0, 0x1, PT ;  /* 0x000000010000780c */ /* 0x004fda0003f26270 */
[----:B------:R-:W-:Y:S05]  /*1ac0*/  @!P1 BRA `(.L_x_30) ;  /* 0x0000000000509947 */ /* 0x000fea0003800000 */
[----:B------:R-:W-:Y:S05]  /*1ad0*/  @!P0 BRA `(.L_x_31) ;  /* 0x0000000000048947 */ /* 0x000fea0003800000 */
[----:B------:R-:W-:Y:S01]  /*1ae0*/  BPT.TRAP 0x1 ;  /* 0x000000040000795c */ /* 0x000fe20000300000 */
.L_x_31:
[----:B------:R-:W-:Y:S01]  /*1af0*/  ISETP.NE.AND P0, PT, R22, RZ, PT ;  /* 0x000000ff1600720c */ /* 0x000fe20003f05270 */
[----:B------:R-:W-:Y:S01]  /*1b00*/  BSSY B0, `(.L_x_32) ;  /* 0x000000e000007945 */ /* 0x000fe20003800000 */
[----:B------:R-:W-:-:S11]  /*1b10*/  ISETP.GT.U32.AND P1, PT, R19, 0x1, PT ;  /* 0x000000011300780c */ /* 0x000fd60003f24070 */
[----:B------:R-:W-:Y:S05]  /*1b20*/  @!P0 BRA `(.L_x_33) ;  /* 0x00000000002c8947 */ /* 0x000fea0003800000 */
[----:B------:R-:W-:-:S04]  /*1b30*/  UISETP.LT.AND UP0, UPT, UR40, 0x1, UPT ;  /* 0x000000012800788c */ /* 0x000fc8000bf01270 */
[----:B------:R-:W-:-:S04]  /*1b40*/  USEL UR6, UR40, 0x1, UP0 ;  /* 0x0000000128067887 */ /* 0x000fc80008000000 */
[----:B------:R-:W-:-:S04]  /*1b50*/  UIADD3 UR6, UR39, UR40, -UR6 ;  /* 0x0000002827067290 */ /* 0x000fc8000fffe806 */
[----:B------:R-:W-:-:S04]  /*1b60*/  UIMAD.WIDE.U32 UR4, UR6, -0x33333333, URZ ;  /* 0xcccccccd060478a5 */ /* 0x000fc8000f8e003f */
[----:B------:R-:W-:-:S04]  /*1b70*/  USHF.R.U32.HI UR4, URZ, 0x2, UR5 ;  /* 0x000000023f047899 */ /* 0x000fc80008011605 */
[----:B------:R-:W-:-:S06]  /*1b80*/  UIMAD UR6, UR4, -0x5, UR6 ;  /* 0xfffffffb040678a4 */ /* 0x000fcc000f8e0206 */
[----:B------:R-:W-:-:S04]  /*1b90*/  IMAD.U32 R3, RZ, RZ, UR6 ;  /* 0x00000006ff037e24 */ /* 0x000fc8000f8e00ff */
[----:B------:R-:W-:-:S04]  /*1ba0*/  IMAD R0, R3, 0x8, R6 ;  /* 0x0000000803007824 */ /* 0x000fc800078e0206 */
[----:B------:R-:W-:-:S05]  /*1bb0*/  VIADD R3, R0, 0x28 ;  /* 0x0000002800037836 */ /* 0x000fca0000000000 */
[----:B------:R-:W-:-:S04]  /*1bc0*/  PRMT R3, R152, 0x654, R3 ;  /* 0x0000065498037816 */ /* 0x000fc80000000003 */
[----:B------:R2:W-:Y:S03]  /*1bd0*/  SYNCS.ARRIVE.TRANS64.RED.A1T0 RZ, [R3+URZ], RZ ;  /* 0x000000ff03ff79a7 */ /* 0x0005e6000810043f */
.L_x_33:
[----:B------:R-:W-:Y:S05]  /*1be0*/  BSYNC B0 ;  /* 0x0000000000007941 */ /* 0x000fea0003800000 */
.L_x_32:
[----:B------:R-:W-:Y:S05]  /*1bf0*/  @P1 BRA `(.L_x_30) ;  /* 0x0000000000041947 */ /* 0x000fea0003800000 */
[----:B------:R-:W-:Y:S01]  /*1c00*/  BPT.TRAP 0x1 ;  /* 0x000000040000795c */ /* 0x000fe20000300000 */
.L_x_30:
[----:B------:R-:W3:Y:S01]  /*1c10*/  LDC R6, c[0x0][0x288] ;  /* 0x0000a200ff067b82 */ /* 0x000ee20000000800 */
[--C-:B------:R-:W-:Y:S01]  /*1c20*/  SHF.R.U32.HI R0, RZ, 0x2, R18.reuse ;  /* 0x00000002ff007819 */ /* 0x100fe20000011612 */
[----:B------:R-:W-:Y:S01]  /*1c30*/  UIADD3 UR39, UR40, UR39, URZ ;  /* 0x0000002728277290 */ /* 0x000fe2000fffe03f */
[----:B01----:R-:W-:Y:S01]  /*1c40*/  SHF.R.U32.HI R5, RZ, 0x7, R18 ;  /* 0x00000007ff057819 */ /* 0x003fe20000011612 */
[----:B------:R-:W-:Y:S01]  /*1c50*/  ULDC UR7, c[0x0][0x284] ;  /* 0x0000a10000077ab9 */ /* 0x000fe20000000800 */
[----:B------:R-:W-:Y:S01]  /*1c60*/  LOP3.LUT R4, R18, 0x60, RZ, 0xc0, !PT ;  /* 0x0000006012047812 */ /* 0x000fe200078ec0ff */
[----:B------:R-:W-:Y:S01]  /*1c70*/  UISETP.GT.U32.AND UP0, UPT, UR39, 0x4, UPT ;  /* 0x000000042700788c */ /* 0x000fe2000bf04070 */
[----:B--2---:R-:W-:Y:S01]  /*1c80*/  LOP3.LUT R3, R0, 0x7, RZ, 0xc0, !PT ;  /* 0x0000000700037812 */ /* 0x004fe200078ec0ff */
[----:B------:R-:W-:Y:S01]  /*1c90*/  UISETP.GE.U32.AND UP1, UPT, UR40, 0x5, UPT ;  /* 0x000000052800788c */ /* 0x000fe2000bf26070 */
[----:B------:R-:W-:Y:S01]  /*1ca0*/  LOP3.LUT R0, R5, 0x1, RZ, 0xc0, !PT ;  /* 0x0000000105007812 */ /* 0x000fe200078ec0ff */
[----:B------:R-:W-:Y:S01]  /*1cb0*/  UISETP.LT.U32.AND UP0, UPT, UR40, 0x5, UP0 ;  /* 0x000000052800788c */ /* 0x000fe20008701070 */
[----:B------:R-:W-:Y:S01]  /*1cc0*/  SHF.R.U32.HI R10, RZ, 0x1, R4 ;  /* 0x00000001ff0a7819 */ /* 0x000fe20000011604 */
[----:B------:R-:W-:Y:S01]  /*1cd0*/  IMAD.SHL.U32 R4, R18, 0x2, RZ ;  /* 0x0000000212047824 */ /* 0x000fe200078e00ff */
[----:B------:R-:W-:Y:S01]  /*1ce0*/  SHF.R.S32.HI R21, RZ, 0x1f, R23 ;  /* 0x0000001fff157819 */ /* 0x000fe20000011417 */
[----:B------:R-:W-:Y:S01]  /*1cf0*/  IMAD.SHL.U32 R8, R0, 0x40, RZ ;  /* 0x0000004000087824 */ /* 0x000fe200078e00ff */
[--C-:B------:R-:W-:Y:S01]  /*1d00*/  IADD3 R5, RZ, -R10, -R3.reuse ;  /* 0x8000000aff057210 */ /* 0x100fe20007ffe803 */
[----:B------:R-:W-:Y:S01]  /*1d10*/  ULDC.64 UR8, c[0x0][0x5d0] ;  /* 0x0001740000087ab9 */ /* 0x000fe20000000a00 */
[----:B------:R-:W-:Y:S01]  /*1d20*/  LOP3.LUT R4, R4, 0x6, RZ, 0xc0, !PT ;  /* 0x0000000604047812 */ /* 0x000fe200078ec0ff */
[----:B------:R-:W-:Y:S01]  /*1d30*/  UIMAD.WIDE.U32 UR4, UR39, -0x33333333, URZ ;  /* 0xcccccccd270478a5 */ /* 0x000fe2000f8e003f */
[----:B------:R-:W-:Y:S01]  /*1d40*/  LOP3.LUT R3, R8, 0x40, R3, 0xe2, !PT ;  /* 0x0000004008037812 */ /* 0x000fe200078ee203 */
[----:B------:R-:W-:Y:S01]  /*1d50*/  IMAD R11, R0, -0x40, R5 ;  /* 0xffffffc0000b7824 */ /* 0x000fe200078e0205 */
[----:B------:R-:W-:Y:S01]  /*1d60*/  LOP3.LUT R0, R18, 0x3, RZ, 0xc0, !PT ;  /* 0x0000000312007812 */ /* 0x000fe200078ec0ff */
[----:B------:R-:W-:Y:S01]  /*1d70*/  USEL UR6, URZ, 0x1, !UP0 ;  /* 0x000000013f067887 */ /* 0x000fe2000c000000 */
[----:B------:R-:W-:Y:S01]  /*1d80*/  PRMT R8, R4, 0x6540, R153 ;  /* 0x0000654004087816 */ /* 0x000fe20000000099 */
[----:B------:R-:W-:Y:S01]  /*1d90*/  IMAD.SHL.U32 R153, R153, 0x100, RZ ;  /* 0x0000010099997824 */ /* 0x000fe200078e00ff */
[----:B------:R-:W-:Y:S01]  /*1da0*/  USHF.R.U32.HI UR4, URZ, 0x2, UR5 ;  /* 0x000000023f047899 */ /* 0x000fe20008011605 */
[----:B---3--:R-:W-:Y:S01]  /*1db0*/  IMAD R12, R0, -0x2, R6 ;  /* 0xfffffffe000c7824 */ /* 0x008fe200078e0206 */
[----:B------:R-:W-:Y:S01]  /*1dc0*/  SHF.R.S32.HI R9, RZ, 0x1f, R8 ;  /* 0x0000001fff097819 */ /* 0x000fe20000011408 */
[C---:B------:R-:W-:Y:S01]  /*1dd0*/  IMAD.SHL.U32 R0, R154.reuse, 0x80, RZ ;  /* 0x000000809a007824 */ /* 0x040fe200078e00ff */
[----:B------:R-:W-:Y:S01]  /*1de0*/  ISETP.GE.AND P0, PT, R153, R6, PT ;  /* 0x000000069900720c */ /* 0x000fe20003f06270 */
[----:B------:R-:W-:Y:S01]  /*1df0*/  IMAD R4, R21, UR8, RZ ;  /* 0x0000000815047c24 */ /* 0x000fe2000f8e02ff */
[----:B------:R-:W-:Y:S01]  /*1e00*/  ULOP3.LUT UR38, UR38, UR6, URZ, 0x3c, !UPT ;  /* 0x0000000626267292 */ /* 0x000fe2000f8e3c3f */
[----:B------:R-:W-:Y:S01]  /*1e10*/  IMAD.WIDE R6, R154, 0x80, RZ ;  /* 0x000000809a067825 */ /* 0x000fe200078e02ff */
[C---:B------:R-:W-:Y:S01]  /*1e20*/  ISETP.GE.OR P0, PT, R0.reuse, UR7, P0 ;  /* 0x0000000700007c0c */ /* 0x040fe20008706670 */
[----:B------:R-:W-:Y:S01]  /*1e30*/  UIMAD UR39, UR4, -0x5, UR39 ;  /* 0xfffffffb042778a4 */ /* 0x000fe2000f8e0227 */
[----:B------:R-:W-:Y:S01]  /*1e40*/  IADD3 R0, -R0, UR7, R11 ;  /* 0x0000000700007c10 */ /* 0x000fe2000fffe10b */
[C---:B------:R-:W-:Y:S01]  /*1e50*/  IMAD R13, R23.reuse, UR9, R4 ;  /* 0x00000009170d7c24 */ /* 0x040fe2000f8e0204 */
[----:B------:R-:W-:Y:S01]  /*1e60*/  @UP1 ULOP3.LUT UR38, UR38, 0x1, UR4, 0x78, !UPT ;  /* 0x0000000126261892 */ /* 0x000fe2000f8e7804 */
[----:B------:R-:W-:Y:S01]  /*1e70*/  IMAD.WIDE.U32 R4, R23, UR8, R8 ;  /* 0x0000000817047c25 */ /* 0x000fe2000f8e0008 */
[----:B------:R-:W-:-:S03]  /*1e80*/  LOP3.LUT R169, R6, R3, R10, 0xfe, !PT ;  /* 0x0000000306a97212 */ /* 0x000fc600078efe0a */
[----:B------:R-:W-:Y:S02]  /*1e90*/  IMAD.IADD R5, R5, 0x1, R13 ;  /* 0x0000000105057824 */ /* 0x000fe400078e020d */
[----:B------:R-:W-:Y:S02]  /*1ea0*/  IMAD.IADD R3, R12, 0x1, -R153 ;  /* 0x000000010c037824 */ /* 0x000fe400078e0a99 */
[----:B------:R-:W-:Y:S01]  /*1eb0*/  IMAD.MOV.U32 R154, RZ, RZ, -0x1 ;  /* 0xffffffffff9a7424 */ /* 0x000fe200078e00ff */
[----:B------:R-:W-:Y:S06]  /*1ec0*/  @P0 BRA `(.L_x_34) ;  /* 0x0000007800dc0947 */ /* 0x000fec0003800000 */
[----:B------:R-:W0:Y:S01]  /*1ed0*/  LDC.64 R10, c[0x0][0x5c8] ;  /* 0x00017200ff0a7b82 */ /* 0x000e220000000a00 */
[----:B-----5:R-:W-:Y:S01]  /*1ee0*/  FSETP.NEU.AND P0, PT, R156, RZ, PT ;  /* 0x000000ff9c00720b */ /* 0x020fe20003f0d000 */
[----:B------:R-:W-:Y:S01]  /*1ef0*/  BSSY B0, `(.L_x_34) ;  /* 0x00007b4000007945 */ /* 0x000fe20003800000 */
[----:B------:R-:W-:-:S04]  /*1f00*/  ISETP.GT.AND P2, PT, R3, RZ, PT ;  /* 0x000000ff0300720c */ /* 0x000fc80003f44270 */
[----:B------:R-:W-:Y:S01]  /*1f10*/  ISETP.GT.AND P1, PT, R0, RZ, P2 ;  /* 0x000000ff0000720c */ /* 0x000fe20001724270 */
[-C--:B0-----:R-:W-:Y:S02]  /*1f20*/  IMAD R12, R7, R10.reuse, RZ ;  /* 0x0000000a070c7224 */ /* 0x081fe400078e02ff */
[----:B------:R-:W-:-:S04]  /*1f30*/  IMAD.WIDE.U32 R160, R169, R10, R4 ;  /* 0x0000000aa9a07225 */ /* 0x000fc800078e0004 */
[----:B------:R-:W-:-:S04]  /*1f40*/  IMAD R5, R169, R11, R12 ;  /* 0x0000000ba9057224 */ /* 0x000fc800078e020c */
[----:B------:R-:W-:Y:S01]  /*1f50*/  IMAD.IADD R153, R161, 0x1, R5 ;  /* 0x00000001a1997824 */ /* 0x000fe200078e0205 */
[----:B------:R-:W-:Y:S06]  /*1f60*/  @!P0 BRA `(.L_x_35) ;  /* 0x0000005400988947 */ /* 0x000fec0003800000 */
[----:B------:R-:W0:Y:S01]  /*1f70*/  LDC.64 R14, c[0x0][0x5b8] ;  /* 0x00016e00ff0e7b82 */ /* 0x000e220000000a00 */
[----:B------:R-:W-:-:S07]  /*1f80*/  ULDC.64 UR4, c[0x0][0x5c0] ;  /* 0x0001700000047ab9 */ /* 0x000fce0000000a00 */
[----:B------:R-:W1:Y:S08]  /*1f90*/  LDC.64 R166, c[0x0][0x5b0] ;  /* 0x00016c00ffa67b82 */ /* 0x000e700000000a00 */
[----:B------:R-:W2:Y:S01]  /*1fa0*/  LDC.64 R12, c[0x0][0x5a8] ;  /* 0x00016a00ff0c7b82 */ /* 0x000ea20000000a00 */
[-C--:B0-----:R-:W-:Y:S02]  /*1fb0*/  IMAD R4, R21, R14.reuse, RZ ;  /* 0x0000000e15047224 */ /* 0x081fe400078e02ff */
[----:B------:R-:W-:-:S04]  /*1fc0*/  IMAD.WIDE.U32 R162, R23, R14, R8 ;  /* 0x0000000e17a27225 */ /* 0x000fc800078e0008 */
[----:B------:R-:W-:Y:S02]  /*1fd0*/  IMAD R161, R23, R15, R4 ;  /* 0x0000000f17a17224 */ /* 0x000fe400078e0204 */
[-C--:B-1----:R-:W-:Y:S02]  /*1fe0*/  IMAD R6, R7, R166.reuse, RZ ;  /* 0x000000a607067224 */ /* 0x082fe400078e02ff */
[----:B------:R-:W-:Y:S02]  /*1ff0*/  IMAD.IADD R21, R163, 0x1, R161 ;  /* 0x00000001a3157824 */ /* 0x000fe400078e02a1 */
[----:B------:R-:W-:Y:S02]  /*2000*/  IMAD.MOV.U32 R20, RZ, RZ, R162 ;  /* 0x000000ffff147224 */ /* 0x000fe400078e00a2 */
[C---:B------:R-:W-:Y:S02]  /*2010*/  IMAD R165, R169.reuse, R167, R6 ;  /* 0x000000a7a9a57224 */ /* 0x040fe400078e0206 */
[----:B------:R-:W-:-:S04]  /*2020*/  IMAD.WIDE.U32 R4, R169, R166, R20 ;  /* 0x000000a6a9047225 */ /* 0x000fc800078e0014 */
[----:B------:R-:W-:Y:S01]  /*2030*/  IMAD.IADD R5, R5, 0x1, R165 ;  /* 0x0000000105057824 */ /* 0x000fe200078e02a5 */
[----:B--2---:R-:W-:-:S04]  /*2040*/  LEA R6, P0, R4, R12, 0x1 ;  /* 0x0000000c04067211 */ /* 0x004fc800078008ff */
[----:B------:R-:W-:-:S05]  /*2050*/  LEA.HI.X R7, R4, R13, R5, 0x1, P0 ;  /* 0x0000000d04077211 */ /* 0x000fca00000f0c05 */
[----:B------:R0:W2:Y:S01]  /*2060*/  @P1 LDG.E.LTC128B.U16 R15, desc[UR36][R6.64] ;  /* 0x00000024060f1981 */ /* 0x0000a2000c1e1520 */
[----:B------:R-:W-:Y:S01]  /*2070*/  LEA R4, P0, R160, UR4, 0x1 ;  /* 0x00000004a0047c11 */ /* 0x000fe2000f8008ff */
[----:B------:R-:W-:Y:S01]  /*2080*/  IMAD.WIDE.U32 R158, R169, R166, R8 ;  /* 0x000000a6a99e7225 */ /* 0x000fe200078e0008 */
[----:B------:R-:W-:Y:S03]  /*2090*/  BSSY B1, `(.L_x_36) ;  /* 0x0000012000017945 */ /* 0x000fe60003800000 */
[----:B------:R-:W-:Y:S02]  /*20a0*/  IMAD.IADD R159, R165, 0x1, R159 ;  /* 0x00000001a59f7824 */ /* 0x000fe400078e029f */
[----:B------:R-:W-:-:S04]  /*20b0*/  IMAD.WIDE.U32 R158, R23, R14, R158 ;  /* 0x0000000e179e7225 */ /* 0x000fc800078e009e */
[----:B0-----:R-:W-:Y:S01]  /*20c0*/  IMAD.IADD R7, R161, 0x1, R159 ;  /* 0x00000001a1077824 */ /* 0x001fe200078e029f */
[----:B------:R-:W-:Y:S02]  /*20d0*/  LEA R6, P4, R158, R12, 0x1 ;  /* 0x0000000c9e067211 */ /* 0x000fe400078808ff */
[----:B------:R-:W-:Y:S02]  /*20e0*/  SHF.L.U64.HI R159, R166, 0x3, R167 ;  /* 0x00000003a69f7819 */ /* 0x000fe400000102a7 */
[----:B------:R-:W-:Y:S01]  /*20f0*/  LEA.HI.X R7, R158, R13, R7, 0x1, P4 ;  /* 0x0000000d9e077211 */ /* 0x000fe200020f0c07 */
[----:B------:R-:W-:Y:S02]  /*2100*/  IMAD.SHL.U32 R158, R166, 0x8, RZ ;  /* 0x00000008a69e7824 */ /* 0x000fe400078e00ff */
[----:B--2---:R-:W-:-:S04]  /*2110*/  IMAD.U32 R5, R15, 0x10000, RZ ;  /* 0x000100000f057824 */ /* 0x004fc800078e00ff */
[----:B------:R-:W-:-:S04]  /*2120*/  FMUL R5, R5, R156 ;  /* 0x0000009c05057220 */ /* 0x000fc80000400000 */
[----:B------:R-:W-:Y:S01]  /*2130*/  FFMA R24, R24, R155, R5 ;  /* 0x0000009b18187223 */ /* 0x000fe20000000005 */
[----:B------:R-:W-:Y:S02]  /*2140*/  LEA.HI.X R5, R160, UR5, R153, 0x1, P0 ;  /* 0x00000005a0057c11 */ /* 0x000fe400080f0c99 */
[----:B------:R-:W-:Y:S02]  /*2150*/  ISETP.GT.AND P0, PT, R3, 0x1, PT ;  /* 0x000000010300780c */ /* 0x000fe40003f04270 */
[----:B------:R-:W-:Y:S02]  /*2160*/  F2FP.BF16.F32.PACK_AB R24, RZ, R24 ;  /* 0x00000018ff18723e */ /* 0x000fe400000010ff */
[----:B------:R-:W-:-:S03]  /*2170*/  ISETP.GT.AND P3, PT, R0, RZ, P0 ;  /* 0x000000ff0000720c */ /* 0x000fc60000764270 */
[----:B------:R0:W-:Y:S10]  /*2180*/  @P1 STG.E.U16 desc[UR36][R4.64], R24 ;  /* 0x0000001804001986 */ /* 0x0001f4000c101524 */
[----:B------:R-:W-:Y:S05]  /*2190*/  @!P3 BRA `(.L_x_37) ;  /* 0x000000000004b947 */ /* 0x000fea0003800000 */
[----:B------:R1:W5:Y:S02]  /*21a0*/  LDG.E.LTC128B.U16 R15, desc[UR36][R6.64+0x2] ;  /* 0x00000224060f7981 */ /* 0x000364000c1e1520 */
.L_x_37:
[----:B------:R-:W-:Y:S05]  /*21b0*/  BSYNC B1 ;  /* 0x0000000000017941 */ /* 0x000fea0003800000 */
.L_x_36:
[----:B-----5:R-:W-:Y:S01]  /*21c0*/  IMAD.U32 R153, R15, 0x10000, RZ ;  /* 0x000100000f997824 */ /* 0x020fe200078e00ff */
[----:B------:R-:W-:Y:S01]  /*21d0*/  ISETP.GT.AND P2, PT, R0, 0x8, P2 ;  /* 0x000000080000780c */ /* 0x000fe20001744270 */
[----:B------:R-:W-:Y:S01]  /*21e0*/  IMAD.WIDE.U32 R158, R169, R166, R158 ;  /* 0x000000a6a99e7225 */ /* 0x000fe200078e009e */
[----:B0-----:R-:W-:-:S03]  /*21f0*/  PRMT R24, R15, 0x7610, R24 ;  /* 0x000076100f187816 */ /* 0x001fc60000000018 */
[----:B------:R-:W-:Y:S01]  /*2200*/  FMUL R20, R153, R156 ;  /* 0x0000009c99147220 */ /* 0x000fe20000400000 */
[----:B------:R-:W-:Y:S01]  /*2210*/  IMAD.IADD R165, R165, 0x1, R159 ;  /* 0x00000001a5a57824 */ /* 0x000fe200078e029f */
[----:B------:R-:W-:Y:S02]  /*2220*/  IADD3 R162, P1, R162, R158, RZ ;  /* 0x0000009ea2a27210 */ /* 0x000fe40007f3e0ff */
[----:B------:R-:W-:-:S03]  /*2230*/  FFMA R25, R25, R155, R20 ;  /* 0x0000009b19197223 */ /* 0x000fc60000000014 */
[----:B------:R-:W-:Y:S02]  /*2240*/  IMAD.X R21, R165, 0x1, R21, P1 ;  /* 0x00000001a5157824 */ /* 0x000fe400008e0615 */
[----:B------:R-:W-:Y:S02]  /*2250*/  F2FP.BF16.F32.PACK_AB R25, RZ, R25 ;  /* 0x00000019ff19723e */ /* 0x000fe400000010ff */
[C---:B------:R-:W-:Y:S02]  /*2260*/  LEA R20, P1, R162.reuse, R12, 0x1 ;  /* 0x0000000ca2147211 */ /* 0x040fe400078208ff */
[----:B------:R-:W-:Y:S02]  /*2270*/  PRMT R153, R25, 0x7610, R153 ;  /* 0x0000761019997816 */ /* 0x000fe40000000099 */
[----:B------:R-:W-:-:S03]  /*2280*/  LEA.HI.X R21, R162, R13, R21, 0x1, P1 ;  /* 0x0000000da2157211 */ /* 0x000fc600008f0c15 */
[----:B------:R0:W-:Y:S04]  /*2290*/  @P3 STG.E.U16 desc[UR36][R4.64+0x2], R153 ;  /* 0x0000029904003986 */ /* 0x0001e8000c101524 */
[----:B------:R-:W2:Y:S01]  /*22a0*/  @P2 LDG.E.LTC128B.U16 R24, desc[UR36][R20.64] ;  /* 0x0000002414182981 */ /* 0x000ea2000c1e1520 */
[----:B------:R-:W-:Y:S01]  /*22b0*/  IADD3 R8, P1, R8, R158, RZ ;  /* 0x0000009e08087210 */ /* 0x000fe20007f3e0ff */
[----:B------:R-:W-:Y:S01]  /*22c0*/  BSSY B1, `(.L_x_38) ;  /* 0x0000011000017945 */ /* 0x000fe20003800000 */
[----:B------:R-:W-:Y:S02]  /*22d0*/  SHF.L.U64.HI R11, R10, 0x4, R11 ;  /* 0x000000040a0b7819 */ /* 0x000fe4000001020b */
[----:B------:R-:W-:Y:S01]  /*22e0*/  ISETP.GT.AND P0, PT, R0, 0x8, P0 ;  /* 0x000000080000780c */ /* 0x000fe20000704270 */
[----:B------:R-:W-:Y:S01]  /*22f0*/  IMAD.X R9, R9, 0x1, R165, P1 ;  /* 0x0000000109097824 */ /* 0x000fe200008e06a5 */
[----:B------:R-:W-:-:S05]  /*2300*/  LEA R10, P1, R10, R4, 0x4 ;  /* 0x000000040a0a7211 */ /* 0x000fca00078220ff */
[----:B------:R-:W-:Y:S02]  /*2310*/  IMAD.X R11, R11, 0x1, R5, P1 ;  /* 0x000000010b0b7824 */ /* 0x000fe400008e0605 */
[----:B--2---:R-:W-:-:S04]  /*2320*/  IMAD.U32 R15, R24, 0x10000, RZ ;  /* 0x00010000180f7824 */ /* 0x004fc800078e00ff */
[----:B------:R-:W-:Y:S01]  /*2330*/  FMUL R25, R15, R156 ;  /* 0x0000009c0f197220 */ /* 0x000fe20000400000 */
[----:B------:R-:W-:-:S04]  /*2340*/  IMAD.WIDE.U32 R14, R23, R14, R8 ;  /* 0x0000000e170e7225 */ /* 0x000fc800078e0008 */
[----:B------:R-:W-:Y:S01]  /*2350*/  FFMA R25, R26, R155, R25 ;  /* 0x0000009b1a197223 */ /* 0x000fe20000000019 */
[----:B------:R-:W-:Y:S01]  /*2360*/  IMAD.IADD R9, R161, 0x1, R15 ;  /* 0x00000001a1097824 */ /* 0x000fe200078e020f */
[----:B------:R-:W-:-:S03]  /*2370*/  LEA R8, P3, R14, R12, 0x1 ;  /* 0x0000000c0e087211 */ /* 0x000fc600078608ff */
[----:B------:R-:W-:Y:S02]  /*2380*/  F2FP.BF16.F32.PACK_AB R25, RZ, R25 ;  /* 0x00000019ff19723e */ /* 0x000fe400000010ff */
[----:B------:R-:W-:-:S03]  /*2390*/  LEA.HI.X R9, R14, R13, R9, 0x1, P3 ;  /* 0x0000000d0e097211 */ /* 0x000fc600018f0c09 */
[----:B------:R0:W-:Y:S01]  /*23a0*/  @P2 STG.E.U16 desc[UR36][R10.64], R25 ;  /* 0x000000190a002986 */ /* 0x0001e2000c101524 */
[----:B------:R-:W-:Y:S05]  /*23b0*/  @!P0 BRA `(.L_x_39) ;  /* 0x0000000000048947 */ /* 0x000fea0003800000 */
[----:B------:R2:W5:Y:S02]  /*23c0*/  LDG.E.LTC128B.U16 R24, desc[UR36][R8.64+0x2] ;  /* 0x0000022408187981 */ /* 0x000564000c1e1520 */
.L_x_39:
[----:B------:R-:W-:Y:S05]  /*23d0*/  BSYNC B1 ;  /* 0x0000000000017941 */ /* 0x000fea0003800000 */
.L_x_38:
[----:B-----5:R-:W-:Y:S01]  /*23e0*/  IMAD.U32 R13, R24, 0x10000, RZ ;  /* 0x00010000180d7824 */ /* 0x020fe200078e00ff */
[----:B------:R-:W-:Y:S01]  /*23f0*/  ISETP.GT.AND P1, PT, R3, 0x8, PT ;  /* 0x000000080300780c */ /* 0x000fe20003f24270 */
[----:B------:R-:W-:Y:S02]  /*2400*/  BSSY B1, `(.L_x_40) ;  /* 0x0000008000017945 */ /* 0x000fe40003800000 */
[----:B------:R-:W-:Y:S01]  /*2410*/  FMUL R12, R13, R156 ;  /* 0x0000009c0d0c7220 */ /* 0x000fe20000400000 */
[----:B------:R-:W-:-:S03]  /*2420*/  ISETP.GT.AND P2, PT, R0, RZ, P1 ;  /* 0x000000ff0000720c */ /* 0x000fc60000f44270 */
[----:B------:R-:W-:-:S05]  /*2430*/  FFMA R12, R27, R155, R12 ;  /* 0x0000009b1b0c7223 */ /* 0x000fca000000000c */
[----:B------:R-:W-:-:S05]  /*2440*/  F2FP.BF16.F32.PACK_AB R12, RZ, R12 ;  /* 0x0000000cff0c723e */ /* 0x000fca00000010ff */
[----:B------:R3:W-:Y:S01]  /*2450*/  @P0 STG.E.U16 desc[UR36][R10.64+0x2], R12 ;  /* 0x0000020c0a000986 */ /* 0x0007e2000c101524 */
[----:B------:R-:W-:Y:S05]  /*2460*/  @!P2 BRA `(.L_x_41) ;  /* 0x000000000004a947 */ /* 0x000fea0003800000 */
[----:B------:R4:W5:Y:S02]  /*2470*/  LDG.E.LTC128B.U16 R24, desc[UR36][R6.64+0x10] ;  /* 0x0000102406187981 */ /* 0x000964000c1e1520 */
.L_x_41:
[----:B------:R-:W-:Y:S05]  /*2480*/  BSYNC B1 ;  /* 0x0000000000017941 */ /* 0x000fea0003800000 */
.L_x_40:
        /* <DEDUP_REMOVED lines=10> */
.L_x_43:
[----:B------:R-:W-:Y:S05]  /*2530*/  BSYNC B1 ;  /* 0x0000000000017941 */ /* 0x000fea0003800000 */
.L_x_42:
[----:B0----5:R-:W-:Y:S01]  /*2540*/  IMAD.U32 R13, R24, 0x10000, RZ ;  /* 0x00010000180d7824 */ /* 0x021fe200078e00ff */
[----:B------:R-:W-:Y:S01]  /*2550*/  ISETP.GT.AND P1, PT, R0, 0x8, P1 ;  /* 0x000000080000780c */ /* 0x000fe20000f24270 */
[----:B------:R-:W-:Y:S02]  /*2560*/  BSSY B1, `(.L_x_44) ;  /* 0x0000007000017945 */ /* 0x000fe40003800000 */
[----:B---3--:R-:W-:-:S04]  /*2570*/  FMUL R12, R13, R156 ;  /* 0x0000009c0d0c7220 */ /* 0x008fc80000400000 */
[----:B------:R-:W-:-:S05]  /*2580*/  FFMA R12, R29, R155, R12 ;  /* 0x0000009b1d0c7223 */ /* 0x000fca000000000c */
[----:B------:R-:W-:-:S05]  /*2590*/  F2FP.BF16.F32.PACK_AB R12, RZ, R12 ;  /* 0x0000000cff0c723e */ /* 0x000fca00000010ff */
[----:B------:R0:W-:Y:S01]  /*25a0*/  @P3 STG.E.U16 desc[UR36][R4.64+0x12], R12 ;  /* 0x0000120c04003986 */ /* 0x0001e2000c101524 */
[----:B------:R-:W-:Y:S05]  /*25b0*/  @!P1 BRA `(.L_x_45) ;  /* 0x0000000000049947 */ /* 0x000fea0003800000 */
[----:B------:R3:W5:Y:S02]  /*25c0*/  LDG.E.LTC128B.U16 R24, desc[UR36][R8.64+0x10] ;  /* 0x0000102408187981 */ /* 0x000764000c1e1520 */
.L_x_45:
[----:B------:R-:W-:Y:S05]  /*25d0*/  BSYNC B1 ;  /* 0x0000000000017941 */ /* 0x000fea0003800000 */
.L_x_44:
[----:B-----5:R-:W-:Y:S01]  /*25e0*/  IMAD.U32 R13, R24, 0x10000, RZ ;  /* 0x00010000180d7824 */ /* 0x020fe200078e00ff */
[----:B------:R-:W-:Y:S01]  /*25f0*/  ISETP.GT.AND P0, PT, R0, 0x8, P0 ;  /* 0x000000080000780c */ /* 0x000fe20000704270 */
[----:B------:R-:W-:Y:S02]  /*2600*/  BSSY B1, `(.L_x_46) ;  /* 0x0000007000017945 */ /* 0x000fe40003800000 */
[----:B------:R-:W-:-:S04]  /*2610*/  FMUL R13, R13, R156 ;  /* 0x0000009c0d0d7220 */ /* 0x000fc80000400000 */
[----:B------:R-:W-:-:S05]  /*2620*/  FFMA R13, R30, R155, R13 ;  /* 0x0000009b1e0d7223 */ /* 0x000fca000000000d */
[----:B------:R-:W-:-:S05]  /*2630*/  F2FP.BF16.F32.PACK_AB R13, RZ, R13 ;  /* 0x0000000dff0d723e */ /* 0x000fca00000010ff */
[----:B------:R0:W-:Y:S01]  /*2640*/  @P1 STG.E.U16 desc[UR36][R10.64+0x10], R13 ;  /* 0x0000100d0a001986 */ /* 0x0001e2000c101524 */
[----:B------:R-:W-:Y:S05]  /*2650*/  @!P0 BRA `(.L_x_47) ;  /* 0x0000000000048947 */ /* 0x000fea0003800000 */
[----:B------:R0:W5:Y:S02]  /*2660*/  LDG.E.LTC128B.U16 R24, desc[UR36][R8.64+0x12] ;  /* 0x0000122408187981 */ /* 0x000164000c1e1520 */
.L_x_47:
[----:B------:R-:W-:Y:S05]  /*2670*/  BSYNC B1 ;  /* 0x0000000000017941 */ /* 0x000fea0003800000 */
.L_x_46:
[----:B0----5:R-:W-:Y:S01]  /*2680*/  IMAD.U32 R13, R24, 0x10000, RZ ;  /* 0x00010000180d7824 */ /* 0x021fe200078e00ff */
        /* <DEDUP_REMOVED lines=9> */
.L_x_49:
[----:B------:R-:W-:Y:S05]  /*2720*/  BSYNC B1 ;  /* 0x0000000000017941 */ /* 0x000fea0003800000 */
.L_x_48:
        /* <DEDUP_REMOVED lines=10> */
.L_x_51:
[----:B------:R-:W-:Y:S05]  /*27d0*/  BSYNC B1 ;  /* 0x0000000000017941 */ /* 0x000fea0003800000 */
.L_x_50:
[----:B0----5:R-:W-:Y:S01]  /*27e0*/  IMAD.U32 R13, R24, 0x10000, RZ ;  /* 0x00010000180d7824 */ /* 0x021fe200078e00ff */
        /* <DEDUP_REMOVED lines=8> */
.L_x_53:
[----:B------:R-:W-:Y:S05]  /*2870*/  BSYNC B1 ;  /* 0x0000000000017941 */ /* 0x000fea0003800000 */
.L_x_52:
        /* <DEDUP_REMOVED lines=9> */
.L_x_55:
[----:B------:R-:W-:Y:S05]  /*2910*/  BSYNC B1 ;  /* 0x0000000000017941 */ /* 0x000fea0003800000 */
.L_x_54:
        /* <DEDUP_REMOVED lines=10> */
.L_x_57:
[----:B------:R-:W-:Y:S05]  /*29c0*/  BSYNC B1 ;  /* 0x0000000000017941 */ /* 0x000fea0003800000 */
.L_x_56:
        /* <DEDUP_REMOVED lines=10> */
.L_x_59:
[----:B------:R-:W-:Y:S05]  /*2a70*/  BSYNC B1 ;  /* 0x0000000000017941 */ /* 0x000fea0003800000 */
.L_x_58:
        /* <DEDUP_REMOVED lines=9> */
.L_x_61:
[----:B------:R-:W-:Y:S05]  /*2b10*/  BSYNC B1 ;  /* 0x0000000000017941 */ /* 0x000fea0003800000 */
.L_x_60:
        /* <DEDUP_REMOVED lines=9> */
.L_x_63:
[----:B------:R-:W-:Y:S05]  /*2bb0*/  BSYNC B1 ;  /* 0x0000000000017941 */ /* 0x000fea0003800000 */
.L_x_62:
        /* <DEDUP_REMOVED lines=10> */
.L_x_65:
[----:B------:R-:W-:Y:S05]  /*2c60*/  BSYNC B1 ;  /* 0x0000000000017941 */ /* 0x000fea0003800000 */
.L_x_64:
        /* <DEDUP_REMOVED lines=10> */
.L_x_67:
[----:B------:R-:W-:Y:S05]  /*2d10*/  BSYNC B1 ;  /* 0x0000000000017941 */ /* 0x000fea0003800000 */
.L_x_66:
        /* <DEDUP_REMOVED lines=9> */
.L_x_69:
[----:B------:R-:W-:Y:S05]  /*2db0*/  BSYNC B1 ;  /* 0x0000000000017941 */ /* 0x000fea0003800000 */
.L_x_68:
        /* <DEDUP_REMOVED lines=9> */
.L_x_71:
[----:B------:R-:W-:Y:S05]  /*2e50*/  BSYNC B1 ;  /* 0x0000000000017941 */ /* 0x000fea0003800000 */
.L_x_70:
        /* <DEDUP_REMOVED lines=10> */
.L_x_73:
[----:B------:R-:W-:Y:S05]  /*2f00*/  BSYNC B1 ;  /* 0x0000000000017941 */ /* 0x000fea0003800000 */
.L_x_72:
        /* <DEDUP_REMOVED lines=10> */
.L_x_75:
[----:B------:R-:W-:Y:S05]  /*2fb0*/  BSYNC B1 ;  /* 0x0000000000017941 */ /* 0x000fea0003800000 */
.L_x_74:
        /* <DEDUP_REMOVED lines=9> */
.L_x_77:
[----:B------:R-:W-:Y:S05]  /*3050*/  BSYNC B1 ;  /* 0x0000000000017941 */ /* 0x000fea0003800000 */
.L_x_76:
        /* <DEDUP_REMOVED lines=9> */
.L_x_79:
[----:B------:R-:W-:Y:S05]  /*30f0*/  BSYNC B1 ;  /* 0x0000000000017941 */ /* 0x000fea0003800000 */
.L_x_78:
        /* <DEDUP_REMOVED lines=10> */
.L_x_81:
[----:B------:R-:W-:Y:S05]  /*31a0*/  BSYNC B1 ;  /* 0x0000000000017941 */ /* 0x000fea0003800000 */
.L_x_80:
        /* <DEDUP_REMOVED lines=10> */
.L_x_83:
[----:B------:R-:W-:Y:S05]  /*3250*/  BSYNC B1 ;  /* 0x0000000000017941 */ /* 0x000fea0003800000 */
.L_x_82:
        /* <DEDUP_REMOVED lines=9> */
.L_x_85:
[----:B------:R-:W-:Y:S05]  /*32f0*/  BSYNC B1 ;  /* 0x0000000000017941 */ /* 0x000fea0003800000 */
.L_x_84:
        /* <DEDUP_REMOVED lines=9> */
.L_x_87:
[----:B------:R-:W-:Y:S05]  /*3390*/  BSYNC B1 ;  /* 0x0000000000017941 */ /* 0x000fea0003800000 */
.L_x_86:
        /* <DEDUP_REMOVED lines=10> */
.L_x_89:
[----:B------:R-:W-:Y:S05]  /*3440*/  BSYNC B1 ;  /* 0x0000000000017941 */ /* 0x000fea0003800000 */
.L_x_88:
        /* <DEDUP_REMOVED lines=10> */
.L_x_91:
[----:B------:R-:W-:Y:S05]  /*34f0*/  BSYNC B1 ;  /* 0x0000000000017941 */ /* 0x000fea0003800000 */
.L_x_90:
        /* <DEDUP_REMOVED lines=9> */
.L_x_93:
[----:B------:R-:W-:Y:S05]  /*3590*/  BSYNC B1 ;  /* 0x0000000000017941 */ /* 0x000fea0003800000 */
.L_x_92:
        /* <DEDUP_REMOVED lines=9> */
.L_x_95:
[----:B------:R-:W-:Y:S05]  /*3630*/  BSYNC B1 ;  /* 0x0000000000017941 */ /* 0x000fea0003800000 */
.L_x_94:
        /* <DEDUP_REMOVED lines=10> */
.L_x_97:
[----:B------:R-:W-:Y:S05]  /*36e0*/  BSYNC B1 ;  /* 0x0000000000017941 */ /* 0x000fea0003800000 */
.L_x_96:
        /* <DEDUP_REMOVED lines=10> */
.L_x_99:
[----:B------:R-:W-:Y:S05]  /*3790*/  BSYNC B1 ;  /* 0x0000000000017941 */ /* 0x000fea0003800000 */
.L_x_98:
        /* <DEDUP_REMOVED lines=9> */
.L_x_101:
[----:B------:R-:W-:Y:S05]  /*3830*/  BSYNC B1 ;  /* 0x0000000000017941 */ /* 0x000fea0003800000 */
.L_x_100:
        /* <DEDUP_REMOVED lines=9> */
.L_x_103:
[----:B------:R-:W-:Y:S05]  /*38d0*/  BSYNC B1 ;  /* 0x0000000000017941 */ /* 0x000fea0003800000 */
.L_x_102:
        /* <DEDUP_REMOVED lines=10> */
.L_x_105:
[----:B------:R-:W-:Y:S05]  /*3980*/  BSYNC B1 ;  /* 0x0000000000017941 */ /* 0x000fea0003800000 */
.L_x_104:
        /* <DEDUP_REMOVED lines=10> */
.L_x_107:
[----:B------:R-:W-:Y:S05]  /*3a30*/  BSYNC B1 ;  /* 0x0000000000017941 */ /* 0x000fea0003800000 */
.L_x_106:
        /* <DEDUP_REMOVED lines=9> */
.L_x_109:
[----:B------:R-:W-:Y:S05]  /*3ad0*/  BSYNC B1 ;  /* 0x0000000000017941 */ /* 0x000fea0003800000 */
.L_x_108:
        /* <DEDUP_REMOVED lines=9> */
.L_x_111:
[----:B------:R-:W-:Y:S05]  /*3b70*/  BSYNC B1 ;  /* 0x0000000000017941 */ /* 0x000fea0003800000 */
.L_x_110:
        /* <DEDUP_REMOVED lines=10> */
.L_x_113:
[----:B------:R-:W-:Y:S05]  /*3c20*/  BSYNC B1 ;  /* 0x0000000000017941 */ /* 0x000fea0003800000 */
.L_x_112:
        /* <DEDUP_REMOVED lines=10> */
.L_x_115:
[----:B------:R-:W-:Y:S05]  /*3cd0*/  BSYNC B1 ;  /* 0x0000000000017941 */ /* 0x000fea0003800000 */
.L_x_114:
        /* <DEDUP_REMOVED lines=9> */
.L_x_117:
[----:B------:R-:W-:Y:S05]  /*3d70*/  BSYNC B1 ;  /* 0x0000000000017941 */ /* 0x000fea0003800000 */
.L_x_116:
        /* <DEDUP_REMOVED lines=9> */
.L_x_119:
[----:B------:R-:W-:Y:S05]  /*3e10*/  BSYNC B1 ;  /* 0x0000000000017941 */ /* 0x000fea0003800000 */
.L_x_118:
        /* <DEDUP_REMOVED lines=10> */
.L_x_121:
[----:B------:R-:W-:Y:S05]  /*3ec0*/  BSYNC B1 ;  /* 0x0000000000017941 */ /* 0x000fea0003800000 */
.L_x_120:
        /* <DEDUP_REMOVED lines=10> */
.L_x_123:
[----:B------:R-:W-:Y:S05]  /*3f70*/  BSYNC B1 ;  /* 0x0000000000017941 */ /* 0x000fea0003800000 */
.L_x_122:
        /* <DEDUP_REMOVED lines=9> */
.L_x_125:
[----:B------:R-:W-:Y:S05]  /*4010*/  BSYNC B1 ;  /* 0x0000000000017941 */ /* 0x000fea0003800000 */
.L_x_124:
        /* <DEDUP_REMOVED lines=9> */
.L_x_127:
[----:B------:R-:W-:Y:S05]  /*40b0*/  BSYNC B1 ;  /* 0x0000000000017941 */ /* 0x000fea0003800000 */
.L_x_126:
        /* <DEDUP_REMOVED lines=10> */
.L_x_129:
[----:B------:R-:W-:Y:S05]  /*4160*/  BSYNC B1 ;  /* 0x0000000000017941 */ /* 0x000fea0003800000 */
.L_x_128:
        /* <DEDUP_REMOVED lines=10> */
.L_x_131:
[----:B------:R-:W-:Y:S05]  /*4210*/  BSYNC B1 ;  /* 0x0000000000017941 */ /* 0x000fea0003800000 */
.L_x_130:
        /* <DEDUP_REMOVED lines=9> */
.L_x_133:
[----:B------:R-:W-:Y:S05]  /*42b0*/  BSYNC B1 ;  /* 0x0000000000017941 */ /* 0x000fea0003800000 */
.L_x_132:
        /* <DEDUP_REMOVED lines=9> */
.L_x_135:
[----:B------:R-:W-:Y:S05]  /*4350*/  BSYNC B1 ;  /* 0x0000000000017941 */ /* 0x000fea0003800000 */
.L_x_134:
        /* <DEDUP_REMOVED lines=10> */
.L_x_137:
[----:B------:R-:W-:Y:S05]  /*4400*/  BSYNC B1 ;  /* 0x0000000000017941 */ /* 0x000fea0003800000 */
.L_x_136:
        /* <DEDUP_REMOVED lines=10> */
.L_x_139:
[----:B------:R-:W-:Y:S05]  /*44b0*/  BSYNC B1 ;  /* 0x0000000000017941 */ /* 0x000fea0003800000 */
.L_x_138:
        /* <DEDUP_REMOVED lines=9> */
.L_x_141:
[----:B------:R-:W-:Y:S05]  /*4550*/  BSYNC B1 ;  /* 0x0000000000017941 */ /* 0x000fea0003800000 */
.L_x_140:
        /* <DEDUP_REMOVED lines=9> */
.L_x_143:
[----:B------:R-:W-:Y:S05]  /*45f0*/  BSYNC B1 ;  /* 0x0000000000017941 */ /* 0x000fea0003800000 */
.L_x_142:
        /* <DEDUP_REMOVED lines=10> */
.L_x_145:
[----:B------:R-:W-:Y:S05]  /*46a0*/  BSYNC B1 ;  /* 0x0000000000017941 */ /* 0x000fea0003800000 */
.L_x_144:
        /* <DEDUP_REMOVED lines=10> */
.L_x_147:
[----:B------:R-:W-:Y:S05]  /*4750*/  BSYNC B1 ;  /* 0x0000000000017941 */ /* 0x000fea0003800000 */
.L_x_146:
        /* <DEDUP_REMOVED lines=9> */
.L_x_149:
[----:B------:R-:W-:Y:S05]  /*47f0*/  BSYNC B1 ;  /* 0x0000000000017941 */ /* 0x000fea0003800000 */
.L_x_148:
        /* <DEDUP_REMOVED lines=9> */
.L_x_151:
[----:B------:R-:W-:Y:S05]  /*4890*/  BSYNC B1 ;  /* 0x0000000000017941 */ /* 0x000fea0003800000 */
.L_x_150:
        /* <DEDUP_REMOVED lines=10> */
.L_x_153:
[----:B------:R-:W-:Y:S05]  /*4940*/  BSYNC B1 ;  /* 0x0000000000017941 */ /* 0x000fea0003800000 */
.L_x_152:
        /* <DEDUP_REMOVED lines=10> */
.L_x_155:
[----:B------:R-:W-:Y:S05]  /*49f0*/  BSYNC B1 ;  /* 0x0000000000017941 */ /* 0x000fea0003800000 */
.L_x_154:
        /* <DEDUP_REMOVED lines=9> */
.L_x_157:
[----:B------:R-:W-:Y:S05]  /*4a90*/  BSYNC B1 ;  /* 0x0000000000017941 */ /* 0x000fea0003800000 */
.L_x_156:
        /* <DEDUP_REMOVED lines=9> */
.L_x_159:
[----:B------:R-:W-:Y:S05]  /*4b30*/  BSYNC B1 ;  /* 0x0000000000017941 */ /* 0x000fea0003800000 */
.L_x_158:
        /* <DEDUP_REMOVED lines=10> */
.L_x_161:
[----:B------:R-:W-:Y:S05]  /*4be0*/  BSYNC B1 ;  /* 0x0000000000017941 */ /* 0x000fea0003800000 */
.L_x_160:
        /* <DEDUP_REMOVED lines=10> */
.L_x_163:
[----:B------:R-:W-:Y:S05]  /*4c90*/  BSYNC B1 ;  /* 0x0000000000017941 */ /* 0x000fea0003800000 */
.L_x_162:
        /* <DEDUP_REMOVED lines=9> */
.L_x_165:
[----:B------:R-:W-:Y:S05]  /*4d30*/  BSYNC B1 ;  /* 0x0000000000017941 */ /* 0x000fea0003800000 */
.L_x_164:
        /* <DEDUP_REMOVED lines=9> */
.L_x_167:
[----:B------:R-:W-:Y:S05]  /*4dd0*/  BSYNC B1 ;  /* 0x0000000000017941 */ /* 0x000fea0003800000 */
.L_x_166:
        /* <DEDUP_REMOVED lines=10> */
.L_x_169:
[----:B------:R-:W-:Y:S05]  /*4e80*/  BSYNC B1 ;  /* 0x0000000000017941 */ /* 0x000fea0003800000 */
.L_x_168:
        /* <DEDUP_REMOVED lines=10> */
.L_x_171:
[----:B------:R-:W-:Y:S05]  /*4f30*/  BSYNC B1 ;  /* 0x0000000000017941 */ /* 0x000fea0003800000 */
.L_x_170:
        /* <DEDUP_REMOVED lines=9> */
.L_x_173:
[----:B------:R-:W-:Y:S05]  /*4fd0*/  BSYNC B1 ;  /* 0x0000000000017941 */ /* 0x000fea0003800000 */
.L_x_172:
        /* <DEDUP_REMOVED lines=9> */
.L_x_175:
[----:B------:R-:W-:Y:S05]  /*5070*/  BSYNC B1 ;  /* 0x0000000000017941 */ /* 0x000fea0003800000 */
.L_x_174:
        /* <DEDUP_REMOVED lines=10> */
.L_x_177:
[----:B------:R-:W-:Y:S05]  /*5120*/  BSYNC B1 ;  /* 0x0000000000017941 */ /* 0x000fea0003800000 */
.L_x_176:
        /* <DEDUP_REMOVED lines=10> */
.L_x_179:
[----:B------:R-:W-:Y:S05]  /*51d0*/  BSYNC B1 ;  /* 0x0000000000017941 */ /* 0x000fea0003800000 */
.L_x_178:
        /* <DEDUP_REMOVED lines=9> */
.L_x_181:
[----:B------:R-:W-:Y:S05]  /*5270*/  BSYNC B1 ;  /* 0x0000000000017941 */ /* 0x000fea0003800000 */
.L_x_180:
        /* <DEDUP_REMOVED lines=9> */
.L_x_183:
[----:B------:R-:W-:Y:S05]  /*5310*/  BSYNC B1 ;  /* 0x0000000000017941 */ /* 0x000fea0003800000 */
.L_x_182:
        /* <DEDUP_REMOVED lines=10> */
.L_x_185:
[----:B------:R-:W-:Y:S05]  /*53c0*/  BSYNC B1 ;  /* 0x0000000000017941 */ /* 0x000fea0003800000 */
.L_x_184:
        /* <DEDUP_REMOVED lines=10> */
.L_x_187:
[----:B------:R-:W-:Y:S05]  /*5470*/  BSYNC B1 ;  /* 0x0000000000017941 */ /* 0x000fea0003800000 */
.L_x_186:
        /* <DEDUP_REMOVED lines=9> */
.L_x_189:
[----:B------:R-:W-:Y:S05]  /*5510*/  BSYNC B1 ;  /* 0x0000000000017941 */ /* 0x000fea0003800000 */
.L_x_188:
        /* <DEDUP_REMOVED lines=9> */
.L_x_191:
[----:B------:R-:W-:Y:S05]  /*55b0*/  BSYNC B1 ;  /* 0x0000000000017941 */ /* 0x000fea0003800000 */
.L_x_190:
        /* <DEDUP_REMOVED lines=10> */
.L_x_193:
[----:B------:R-:W-:Y:S05]  /*5660*/  BSYNC B1 ;  /* 0x0000000000017941 */ /* 0x000fea0003800000 */
.L_x_192:
        /* <DEDUP_REMOVED lines=10> */
.L_x_195:
[----:B------:R-:W-:Y:S05]  /*5710*/  BSYNC B1 ;  /* 0x0000000000017941 */ /* 0x000fea0003800000 */
.L_x_194:
        /* <DEDUP_REMOVED lines=9> */
.L_x_197:
[----:B------:R-:W-:Y:S05]  /*57b0*/  BSYNC B1 ;  /* 0x0000000000017941 */ /* 0x000fea0003800000 */
.L_x_196:
        /* <DEDUP_REMOVED lines=9> */
.L_x_199:
[----:B------:R-:W-:Y:S05]  /*5850*/  BSYNC B1 ;  /* 0x0000000000017941 */ /* 0x000fea0003800000 */
.L_x_198:
        /* <DEDUP_REMOVED lines=10> */
.L_x_201:
[----:B------:R-:W-:Y:S05]  /*5900*/  BSYNC B1 ;  /* 0x0000000000017941 */ /* 0x000fea0003800000 */
.L_x_200:
        /* <DEDUP_REMOVED lines=10> */
.L_x_203:
[----:B------:R-:W-:Y:S05]  /*59b0*/  BSYNC B1 ;  /* 0x0000000000017941 */ /* 0x000fea0003800000 */
.L_x_202:
        /* <DEDUP_REMOVED lines=9> */
.L_x_205:
[----:B------:R-:W-:Y:S05]  /*5a50*/  BSYNC B1 ;  /* 0x0000000000017941 */ /* 0x000fea0003800000 */
.L_x_204:
        /* <DEDUP_REMOVED lines=9> */
.L_x_207:
[----:B------:R-:W-:Y:S05]  /*5af0*/  BSYNC B1 ;  /* 0x0000000000017941 */ /* 0x000fea0003800000 */
.L_x_206:
        /* <DEDUP_REMOVED lines=10> */
.L_x_209:
[----:B------:R-:W-:Y:S05]  /*5ba0*/  BSYNC B1 ;  /* 0x0000000000017941 */ /* 0x000fea0003800000 */
.L_x_208:
        /* <DEDUP_REMOVED lines=10> */
.L_x_211:
[----:B------:R-:W-:Y:S05]  /*5c50*/  BSYNC B1 ;  /* 0x0000000000017941 */ /* 0x000fea0003800000 */
.L_x_210:
        /* <DEDUP_REMOVED lines=9> */
.L_x_213:
[----:B------:R-:W-:Y:S05]  /*5cf0*/  BSYNC B1 ;  /* 0x0000000000017941 */ /* 0x000fea0003800000 */
.L_x_212:
        /* <DEDUP_REMOVED lines=9> */
.L_x_215:
[----:B------:R-:W-:Y:S05]  /*5d90*/  BSYNC B1 ;  /* 0x0000000000017941 */ /* 0x000fea0003800000 */
.L_x_214:
        /* <DEDUP_REMOVED lines=10> */
.L_x_217:
[----:B------:R-:W-:Y:S05]  /*5e40*/  BSYNC B1 ;  /* 0x0000000000017941 */ /* 0x000fea0003800000 */
.L_x_216:
        /* <DEDUP_REMOVED lines=10> */
.L_x_219:
[----:B------:R-:W-:Y:S05]  /*5ef0*/  BSYNC B1 ;  /* 0x0000000000017941 */ /* 0x000fea0003800000 */
.L_x_218:
        /* <DEDUP_REMOVED lines=9> */
.L_x_221:
[----:B------:R-:W-:Y:S05]  /*5f90*/  BSYNC B1 ;  /* 0x0000000000017941 */ /* 0x000fea0003800000 */
.L_x_220:
        /* <DEDUP_REMOVED lines=9> */
.L_x_223:
[----:B------:R-:W-:Y:S05]  /*6030*/  BSYNC B1 ;  /* 0x0000000000017941 */ /* 0x000fea0003800000 */
.L_x_222:
        /* <DEDUP_REMOVED lines=10> */
.L_x_225:
[----:B------:R-:W-:Y:S05]  /*60e0*/  BSYNC B1 ;  /* 0x0000000000017941 */ /* 0x000fea0003800000 */
.L_x_224:
        /* <DEDUP_REMOVED lines=10> */
.L_x_227:
[----:B------:R-:W-:Y:S05]  /*6190*/  BSYNC B1 ;  /* 0x0000000000017941 */ /* 0x000fea0003800000 */
.L_x_226:
        /* <DEDUP_REMOVED lines=9> */
.L_x_229:
[----:B------:R-:W-:Y:S05]  /*6230*/  BSYNC B1 ;  /* 0x0000000000017941 */ /* 0x000fea0003800000 */
.L_x_228:
        /* <DEDUP_REMOVED lines=9> */
.L_x_231:
[----:B------:R-:W-:Y:S05]  /*62d0*/  BSYNC B1 ;  /* 0x0000000000017941 */ /* 0x000fea0003800000 */
.L_x_230:
        /* <DEDUP_REMOVED lines=10> */
.L_x_233:
[----:B------:R-:W-:Y:S05]  /*6380*/  BSYNC B1 ;  /* 0x0000000000017941 */ /* 0x000fea0003800000 */
.L_x_232:
        /* <DEDUP_REMOVED lines=10> */
.L_x_235:
[----:B------:R-:W-:Y:S05]  /*6430*/  BSYNC B1 ;  /* 0x0000000000017941 */ /* 0x000fea0003800000 */
.L_x_234:
        /* <DEDUP_REMOVED lines=9> */
.L_x_237:
[----:B------:R-:W-:Y:S05]  /*64d0*/  BSYNC B1 ;  /* 0x0000000000017941 */ /* 0x000fea0003800000 */
.L_x_236:
        /* <DEDUP_REMOVED lines=9> */
.L_x_239:
[----:B------:R-:W-:Y:S05]  /*6570*/  BSYNC B1 ;  /* 0x0000000000017941 */ /* 0x000fea0003800000 */
.L_x_238:
        /* <DEDUP_REMOVED lines=10> */
.L_x_241:
[----:B------:R-:W-:Y:S05]  /*6620*/  BSYNC B1 ;  /* 0x0000000000017941 */ /* 0x000fea0003800000 */
.L_x_240:
        /* <DEDUP_REMOVED lines=10> */
.L_x_243:
[----:B------:R-:W-:Y:S05]  /*66d0*/  BSYNC B1 ;  /* 0x0000000000017941 */ /* 0x000fea0003800000 */
.L_x_242:
        /* <DEDUP_REMOVED lines=9> */
.L_x_245:
[----:B------:R-:W-:Y:S05]  /*6770*/  BSYNC B1 ;  /* 0x0000000000017941 */ /* 0x000fea0003800000 */
.L_x_244:
        /* <DEDUP_REMOVED lines=9> */
.L_x_247:
[----:B------:R-:W-:Y:S05]  /*6810*/  BSYNC B1 ;  /* 0x0000000000017941 */ /* 0x000fea0003800000 */
.L_x_246:
        /* <DEDUP_REMOVED lines=10> */
.L_x_249:
[----:B------:R-:W-:Y:S05]  /*68c0*/  BSYNC B1 ;  /* 0x0000000000017941 */ /* 0x000fea0003800000 */
.L_x_248:
        /* <DEDUP_REMOVED lines=10> */
.L_x_251:
[----:B------:R-:W-:Y:S05]  /*6970*/  BSYNC B1 ;  /* 0x0000000000017941 */ /* 0x000fea0003800000 */
.L_x_250:
        /* <DEDUP_REMOVED lines=9> */
.L_x_253:
[----:B------:R-:W-:Y:S05]  /*6a10*/  BSYNC B1 ;  /* 0x0000000000017941 */ /* 0x000fea0003800000 */
.L_x_252:
        /* <DEDUP_REMOVED lines=9> */
.L_x_255:
[----:B------:R-:W-:Y:S05]  /*6ab0*/  BSYNC B1 ;  /* 0x0000000000017941 */ /* 0x000fea0003800000 */
.L_x_254:
        /* <DEDUP_REMOVED lines=10> */
.L_x_257:
[----:B------:R-:W-:Y:S05]  /*6b60*/  BSYNC B1 ;  /* 0x0000000000017941 */ /* 0x000fea0003800000 */
.L_x_256:
        /* <DEDUP_REMOVED lines=10> */
.L_x_259:
[----:B------:R-:W-:Y:S05]  /*6c10*/  BSYNC B1 ;  /* 0x0000000000017941 */ /* 0x000fea0003800000 */
.L_x_258:
        /* <DEDUP_REMOVED lines=9> */
.L_x_261:
[----:B------:R-:W-:Y:S05]  /*6cb0*/  BSYNC B1 ;  /* 0x0000000000017941 */ /* 0x000fea0003800000 */
.L_x_260:
        /* <DEDUP_REMOVED lines=9> */
.L_x_263:
[----:B------:R-:W-:Y:S05]  /*6d50*/  BSYNC B1 ;  /* 0x0000000000017941 */ /* 0x000fea0003800000 */
.L_x_262:
        /* <DEDUP_REMOVED lines=10> */
.L_x_265:
[----:B------:R-:W-:Y:S05]  /*6e00*/  BSYNC B1 ;  /* 0x0000000000017941 */ /* 0x000fea0003800000 */
.L_x_264:
        /* <DEDUP_REMOVED lines=10> */
.L_x_267:
[----:B------:R-:W-:Y:S05]  /*6eb0*/  BSYNC B1 ;  /* 0x0000000000017941 */ /* 0x000fea0003800000 */
.L_x_266:
        /* <DEDUP_REMOVED lines=9> */
.L_x_269:
[----:B------:R-:W-:Y:S05]  /*6f50*/  BSYNC B1 ;  /* 0x0000000000017941 */ /* 0x000fea0003800000 */
.L_x_268:
        /* <DEDUP_REMOVED lines=9> */
.L_x_271:
[----:B------:R-:W-:Y:S05]  /*6ff0*/  BSYNC B1 ;  /* 0x0000000000017941 */ /* 0x000fea0003800000 */
.L_x_270:
        /* <DEDUP_REMOVED lines=10> */
.L_x_273:
[----:B------:R-:W-:Y:S05]  /*70a0*/  BSYNC B1 ;  /* 0x0000000000017941 */ /* 0x000fea0003800000 */
.L_x_272:
        /* <DEDUP_REMOVED lines=10> */
.L_x_275:
[----:B------:R-:W-:Y:S05]  /*7150*/  BSYNC B1 ;  /* 0x0000000000017941 */ /* 0x000fea0003800000 */
.L_x_274:
        /* <DEDUP_REMOVED lines=9> */
.L_x_277:
[----:B------:R-:W-:Y:S05]  /*71f0*/  BSYNC B1 ;  /* 0x0000000000017941 */ /* 0x000fea0003800000 */
.L_x_276:
        /* <DEDUP_REMOVED lines=9> */
.L_x_279:
[----:B------:R-:W-:Y:S05]  /*7290*/  BSYNC B1 ;  /* 0x0000000000017941 */ /* 0x000fea0003800000 */
.L_x_278:
        /* <DEDUP_REMOVED lines=10> */
.L_x_281:
[----:B------:R-:W-:Y:S05]  /*7340*/  BSYNC B1 ;  /* 0x0000000000017941 */ /* 0x000fea0003800000 */
.L_x_280:
        /* <DEDUP_REMOVED lines=10> */
.L_x_283:
[----:B------:R-:W-:Y:S05]  /*73f0*/  BSYNC B1 ;  /* 0x0000000000017941 */ /* 0x000fea0003800000 */
.L_x_282:
[----:B-----5:R-:W-:Y:S01]  /*7400*/  IMAD.U32 R3, R24, 0x10000, RZ ;  /* 0x0001000018037824 */ /* 0x020fe200078e00ff */
[----:B------:R-:W-:Y:S01]  /*7410*/  ISETP.GT.AND P1, PT, R0, 0x8, P1 ;  /* 0x000000080000780c */ /* 0x000fe20000f24270 */
[----:B------:R-:W-:Y:S02]  /*7420*/  BSSY B1, `(.L_x_284) ;  /* 0x0000007000017945 */ /* 0x000fe40003800000 */
[----:B01--4-:R-:W-:-:S04]  /*7430*/  FMUL R6, R3, R156 ;  /* 0x0000009c03067220 */ /* 0x013fc80000400000 */
[----:B------:R-:W-:-:S05]  /*7440*/  FFMA R6, R149, R155, R6 ;  /* 0x0000009b95067223 */ /* 0x000fca0000000006 */
[----:B------:R-:W-:-:S05]  /*7450*/  F2FP.BF16.F32.PACK_AB R6, RZ, R6 ;  /* 0x00000006ff06723e */ /* 0x000fca00000010ff */
[----:B------:R0:W-:Y:S01]  /*7460*/  @P3 STG.E.U16 desc[UR36][R4.64+0x1f2], R6 ;  /* 0x0001f20604003986 */ /* 0x0001e2000c101524 */
[----:B------:R-:W-:Y:S05]  /*7470*/  @!P1 BRA `(.L_x_285) ;  /* 0x0000000000049947 */ /* 0x000fea0003800000 */
[----:B------:R1:W5:Y:S02]  /*7480*/  LDG.E.LTC128B.U16 R24, desc[UR36][R8.64+0x1f0] ;  /* 0x0001f02408187981 */ /* 0x000364000c1e1520 */
.L_x_285:
[----:B------:R-:W-:Y:S05]  /*7490*/  BSYNC B1 ;  /* 0x0000000000017941 */ /* 0x000fea0003800000 */
.L_x_284:
[----:B-----5:R-:W-:Y:S01]  /*74a0*/  IMAD.U32 R3, R24, 0x10000, RZ ;  /* 0x0001000018037824 */ /* 0x020fe200078e00ff */
[----:B------:R-:W-:Y:S01]  /*74b0*/  ISETP.GT.AND P0, PT, R0, 0x8, P0 ;  /* 0x000000080000780c */ /* 0x000fe20000704270 */
[----:B0-----:R-:W-:Y:S01]  /*74c0*/  @P1 IMAD.MOV.U32 R4, RZ, RZ, R10 ;  /* 0x000000ffff041224 */ /* 0x001fe200078e000a */
[----:B------:R-:W-:Y:S01]  /*74d0*/  BSSY B1, `(.L_x_286) ;  /* 0x0000008000017945 */ /* 0x000fe20003800000 */
[----:B------:R-:W-:Y:S01]  /*74e0*/  FMUL R3, R3, R156 ;  /* 0x0000009c03037220 */ /* 0x000fe20000400000 */
[----:B------:R-:W-:-:S03]  /*74f0*/  @P1 IMAD.MOV.U32 R5, RZ, RZ, R11 ;  /* 0x000000ffff051224 */ /* 0x000fc600078e000b */
[----:B------:R-:W-:-:S05]  /*7500*/  FFMA R3, R150, R155, R3 ;  /* 0x0000009b96037223 */ /* 0x000fca0000000003 */
[----:B------:R-:W-:-:S05]  /*7510*/  F2FP.BF16.F32.PACK_AB R3, RZ, R3 ;  /* 0x00000003ff03723e */ /* 0x000fca00000010ff */
[----:B------:R0:W-:Y:S01]  /*7520*/  @P1 STG.E.U16 desc[UR36][R4.64+0x1f0], R3 ;  /* 0x0001f00304001986 */ /* 0x0001e2000c101524 */
[----:B------:R-:W-:Y:S05]  /*7530*/  @!P0 BRA `(.L_x_287) ;  /* 0x0000000000048947 */ /* 0x000fea0003800000 */
[----:B------:R4:W5:Y:S02]  /*7540*/  LDG.E.LTC128B.U16 R24, desc[UR36][R8.64+0x1f2] ;  /* 0x0001f22408187981 */ /* 0x000964000c1e1520 */
.L_x_287:
[----:B------:R-:W-:Y:S05]  /*7550*/  BSYNC B1 ;  /* 0x0000000000017941 */ /* 0x000fea0003800000 */
.L_x_286:
[----:B------:R-:W-:Y:S05]  /*7560*/  @!P0 BRA `(.L_x_288) ;  /* 0x0000002400308947 */ /* 0x000fea0003800000 */
[----:B0----5:R-:W-:-:S04]  /*7570*/  IMAD.U32 R3, R24, 0x10000, RZ ;  /* 0x0001000018037824 */ /* 0x021fc800078e00ff */
[----:B------:R-:W-:-:S04]  /*7580*/  FMUL R0, R3, R156 ;  /* 0x0000009c03007220 */ /* 0x000fc80000400000 */
[----:B------:R-:W-:-:S05]  /*7590*/  FFMA R0, R151, R155, R0 ;  /* 0x0000009b97007223 */ /* 0x000fca0000000000 */
[----:B------:R-:W-:-:S05]  /*75a0*/  F2FP.BF16.F32.PACK_AB R0, RZ, R0 ;  /* 0x00000000ff00723e */ /* 0x000fca00000010ff */
[----:B------:R0:W-:Y:S01]  /*75b0*/  STG.E.U16 desc[UR36][R10.64+0x1f2], R0 ;  /* 0x0001f2000a007986 */ /* 0x0001e2000c101524 */
[----:B------:R-:W-:Y:S05]  /*75c0*/  BRA `(.L_x_288) ;  /* 0x0000002400187947 */ /* 0x000fea0003800000 */
.L_x_35:
[----:B------:R-:W-:Y:S01]  /*75d0*/  ISETP.GT.AND P0, PT, R3, 0x1, PT ;  /* 0x000000010300780c */ /* 0x000fe20003f04270 */
[----:B------:R-:W-:Y:S01]  /*75e0*/  ULDC.64 UR4, c[0x0][0x5c0] ;  /* 0x0001700000047ab9 */ /* 0x000fe20000000a00 */
[-C--:B------:R-:W-:Y:S01]  /*75f0*/  FMUL R24, R24, R155.reuse ;  /* 0x0000009b18187220 */ /* 0x080fe20000400000 */
[-C--:B------:R-:W-:Y:S01]  /*7600*/  FMUL R25, R25, R155.reuse ;  /* 0x0000009b19197220 */ /* 0x080fe20000400000 */
[----:B------:R-:W-:Y:S01]  /*7610*/  ISETP.GT.AND P3, PT, R0, RZ, P0 ;  /* 0x000000ff0000720c */ /* 0x000fe20000764270 */
[-C--:B------:R-:W-:Y:S01]  /*7620*/  FMUL R26, R26, R155.reuse ;  /* 0x0000009b1a1a7220 */ /* 0x080fe20000400000 */
[----:B------:R-:W-:Y:S01]  /*7630*/  LEA R4, P4, R160, UR4, 0x1 ;  /* 0x00000004a0047c11 */ /* 0x000fe2000f8808ff */
[-C--:B------:R-:W-:Y:S01]  /*7640*/  FMUL R27, R27, R155.reuse ;  /* 0x0000009b1b1b7220 */ /* 0x080fe20000400000 */
[----:B------:R-:W-:Y:S01]  /*7650*/  F2FP.BF16.F32.PACK_AB R24, RZ, R24 ;  /* 0x00000018ff18723e */ /* 0x000fe200000010ff */
[-C--:B------:R-:W-:Y:S01]  /*7660*/  FMUL R28, R28, R155.reuse ;  /* 0x0000009b1c1c7220 */ /* 0x080fe20000400000 */
[----:B------:R-:W-:Y:S01]  /*7670*/  LEA.HI.X R5, R160, UR5, R153, 0x1, P4 ;  /* 0x00000005a0057c11 */ /* 0x000fe2000a0f0c99 */
[----:B------:R-:W-:Y:S01]  /*7680*/  FMUL R29, R29, R155 ;  /* 0x0000009b1d1d7220 */ /* 0x000fe20000400000 */
[----:B------:R-:W-:Y:S01]  /*7690*/  F2FP.BF16.F32.PACK_AB R25, RZ, R25 ;  /* 0x00000019ff19723e */ /* 0x000fe200000010ff */
[-C--:B------:R-:W-:Y:S01]  /*76a0*/  FMUL R30, R30, R155.reuse ;  /* 0x0000009b1e1e7220 */ /* 0x080fe20000400000 */
[----:B------:R-:W-:Y:S01]  /*76b0*/  SHF.L.U64.HI R11, R10, 0x4, R11 ;  /* 0x000000040a0b7819 */ /* 0x000fe2000001020b */
[----:B------:R-:W-:Y:S01]  /*76c0*/  @P1 STG.E.U16 desc[UR36][R4.64], R24 ;  /* 0x0000001804001986 */ /* 0x000fe2000c101524 */
[----:B------:R-:W-:Y:S01]  /*76d0*/  ISETP.GT.AND P1, PT, R3, 0x8, PT ;  /* 0x000000080300780c */ /* 0x000fe20003f24270 */
[-C--:B------:R-:W-:Y:S01]  /*76e0*/  FMUL R31, R31, R155.reuse ;  /* 0x0000009b1f1f7220 */ /* 0x080fe20000400000 */
[----:B------:R-:W-:Y:S01]  /*76f0*/  ISETP.GT.AND P4, PT, R0, 0x8, P0 ;  /* 0x000000080000780c */ /* 0x000fe20000784270 */
[----:B------:R-:W-:Y:S01]  /*7700*/  @P3 STG.E.U16 desc[UR36][R4.64+0x2], R25 ;  /* 0x0000021904003986 */ /* 0x000fe2000c101524 */
[----:B------:R-:W-:Y:S01]  /*7710*/  LEA R6, P3, R10, R4, 0x4 ;  /* 0x000000040a067211 */ /* 0x000fe200078620ff */
[-C--:B------:R-:W-:Y:S01]  /*7720*/  FMUL R32, R32, R155.reuse ;  /* 0x0000009b20207220 */ /* 0x080fe20000400000 */
[C---:B------:R-:W-:Y:S01]  /*7730*/  ISETP.GT.AND P2, PT, R0.reuse, 0x8, P2 ;  /* 0x000000080000780c */ /* 0x040fe20001744270 */
[-C--:B------:R-:W-:Y:S01]  /*7740*/  FMUL R33, R33, R155.reuse ;  /* 0x0000009b21217220 */ /* 0x080fe20000400000 */
[----:B------:R-:W-:Y:S01]  /*7750*/  ISETP.GT.AND P0, PT, R3, 0x9, PT ;  /* 0x000000090300780c */ /* 0x000fe20003f04270 */
[----:B------:R-:W-:Y:S01]  /*7760*/  IMAD.X R7, R11, 0x1, R5, P3 ;  /* 0x000000010b077824 */ /* 0x000fe200018e0605 */
[----:B------:R-:W-:Y:S01]  /*7770*/  ISETP.GT.AND P5, PT, R0, RZ, P1 ;  /* 0x000000ff0000720c */ /* 0x000fe20000fa4270 */
[-C--:B------:R-:W-:Y:S01]  /*7780*/  FMUL R34, R34, R155.reuse ;  /* 0x0000009b22227220 */ /* 0x080fe20000400000 */
[----:B------:R-:W-:Y:S01]  /*7790*/  ISETP.GT.AND P3, PT, R0, RZ, P0 ;  /* 0x000000ff0000720c */ /* 0x000fe20000764270 */
[-C--:B------:R-:W-:Y:S01]  /*77a0*/  FMUL R35, R35, R155.reuse ;  /* 0x0000009b23237220 */ /* 0x080fe20000400000 */
[----:B------:R-:W-:Y:S01]  /*77b0*/  F2FP.BF16.F32.PACK_AB R26, RZ, R26 ;  /* 0x0000001aff1a723e */ /* 0x000fe200000010ff */
[----:B------:R-:W-:Y:S01]  /*77c0*/  FMUL R36, R36, R155 ;  /* 0x0000009b24247220 */ /* 0x000fe20000400000 */
[----:B------:R-:W-:Y:S01]  /*77d0*/  F2FP.BF16.F32.PACK_AB R27, RZ, R27 ;  /* 0x0000001bff1b723e */ /* 0x000fe200000010ff */
[----:B------:R-:W-:Y:S01]  /*77e0*/  FMUL R37, R37, R155 ;  /* 0x0000009b25257220 */ /* 0x000fe20000400000 */
[----:B------:R-:W-:Y:S01]  /*77f0*/  F2FP.BF16.F32.PACK_AB R28, RZ, R28 ;  /* 0x0000001cff1c723e */ /* 0x000fe200000010ff */
[----:B------:R-:W-:Y:S01]  /*7800*/  @P2 STG.E.U16 desc[UR36][R6.64], R26 ;  /* 0x0000001a06002986 */ /* 0x000fe2000c101524 */
[----:B------:R-:W-:Y:S01]  /*7810*/  F2FP.BF16.F32.PACK_AB R29, RZ, R29 ;  /* 0x0000001dff1d723e */ /* 0x000fe200000010ff */
[-C--:B------:R-:W-:Y:S01]  /*7820*/  FMUL R38, R38, R155.reuse ;  /* 0x0000009b26267220 */ /* 0x080fe20000400000 */
[C---:B------:R-:W-:Y:S01]  /*7830*/  ISETP.GT.AND P2, PT, R0.reuse, 0x8, P1 ;  /* 0x000000080000780c */ /* 0x040fe20000f44270 */
[----:B------:R-:W-:Y:S01]  /*7840*/  @P4 STG.E.U16 desc[UR36][R6.64+0x2], R27 ;  /* 0x0000021b06004986 */ /* 0x000fe2000c101524 */
[----:B------:R-:W-:Y:S01]  /*7850*/  ISETP.GT.AND P1, PT, R3, 0x10, PT ;  /* 0x000000100300780c */ /* 0x000fe20003f24270 */
[-C--:B------:R-:W-:Y:S01]  /*7860*/  FMUL R39, R39, R155.reuse ;  /* 0x0000009b27277220 */ /* 0x080fe20000400000 */
[----:B------:R-:W-:Y:S01]  /*7870*/  F2FP.BF16.F32.PACK_AB R30, RZ, R30 ;  /* 0x0000001eff1e723e */ /* 0x000fe200000010ff */
[----:B------:R-:W-:Y:S01]  /*7880*/  @P5 STG.E.U16 desc[UR36][R4.64+0x10], R28 ;  /* 0x0000101c04005986 */ /* 0x000fe2000c101524 */
[----:B------:R-:W-:Y:S01]  /*7890*/  ISETP.GT.AND P4, PT, R0, RZ, P1 ;  /* 0x000000ff0000720c */ /* 0x000fe20000f84270 */
[----:B------:R-:W-:Y:S01]  /*78a0*/  FMUL R40, R40, R155 ;  /* 0x0000009b28287220 */ /* 0x000fe20000400000 */
[----:B------:R-:W-:Y:S01]  /*78b0*/  F2FP.BF16.F32.PACK_AB R31, RZ, R31 ;  /* 0x0000001fff1f723e */ /* 0x000fe200000010ff */
[----:B------:R-:W-:Y:S01]  /*78c0*/  @P3 STG.E.U16 desc[UR36][R4.64+0x12], R29 ;  /* 0x0000121d04003986 */ /* 0x000fe2000c101524 */
[----:B------:R-:W-:Y:S01]  /*78d0*/  ISETP.GT.AND P3, PT, R0, 0x8, P0 ;  /* 0x000000080000780c */ /* 0x000fe20000764270 */
[-C--:B------:R-:W-:Y:S01]  /*78e0*/  FMUL R41, R41, R155.reuse ;  /* 0x0000009b29297220 */ /* 0x080fe20000400000 */
[----:B------:R-:W-:Y:S01]  /*78f0*/  ISETP.GT.AND P0, PT, R3, 0x11, PT ;  /* 0x000000110300780c */ /* 0x000fe20003f04270 */
[----:B------:R-:W-:Y:S01]  /*7900*/  @P2 STG.E.U16 desc[UR36][R6.64+0x10], R30 ;  /* 0x0000101e06002986 */ /* 0x000fe2000c101524 */
[----:B------:R-:W-:Y:S01]  /*7910*/  F2FP.BF16.F32.PACK_AB R32, RZ, R32 ;  /* 0x00000020ff20723e */ /* 0x000fe200000010ff */
[-C--:B------:R-:W-:Y:S01]  /*7920*/  FMUL R42, R42, R155.reuse ;  /* 0x0000009b2a2a7220 */ /* 0x080fe20000400000 */
[C---:B------:R-:W-:Y:S01]  /*7930*/  ISETP.GT.AND P5, PT, R0.reuse, RZ, P0 ;  /* 0x000000ff0000720c */ /* 0x040fe200007a4270 */
[-C--:B------:R-:W-:Y:S01]  /*7940*/  FMUL R43, R43, R155.reuse ;  /* 0x0000009b2b2b7220 */ /* 0x080fe20000400000 */
[----:B------:R-:W-:Y:S01]  /*7950*/  ISETP.GT.AND P2, PT, R0, 0x8, P1 ;  /* 0x000000080000780c */ /* 0x000fe20000f44270 */
[-C--:B------:R-:W-:Y:S01]  /*7960*/  FMUL R44, R44, R155.reuse ;  /* 0x0000009b2c2c7220 */ /* 0x080fe20000400000 */
[----:B------:R-:W-:Y:S01]  /*7970*/  ISETP.GT.AND P1, PT, R3, 0x18, PT ;  /* 0x000000180300780c */ /* 0x000fe20003f24270 */
[----:B------:R-:W-:Y:S01]  /*7980*/  FMUL R45, R45, R155 ;  /* 0x0000009b2d2d7220 */ /* 0x000fe20000400000 */
[----:B------:R-:W-:Y:S01]  /*7990*/  F2FP.BF16.F32.PACK_AB R33, RZ, R33 ;  /* 0x00000021ff21723e */ /* 0x000fe200000010ff */
[----:B------:R-:W-:Y:S01]  /*79a0*/  @P3 STG.E.U16 desc[UR36][R6.64+0x12], R31 ;  /* 0x0000121f06003986 */ /* 0x000fe2000c101524 */
[----:B------:R-:W-:Y:S01]  /*79b0*/  ISETP.GT.AND P3, PT, R0, 0x8, P0 ;  /* 0x000000080000780c */ /* 0x000fe20000764270 */
[-C--:B------:R-:W-:Y:S01]  /*79c0*/  FMUL R46, R46, R155.reuse ;  /* 0x0000009b2e2e7220 */ /* 0x080fe20000400000 */
[----:B------:R-:W-:Y:S01]  /*79d0*/  ISETP.GT.AND P0, PT, R3, 0x19, PT ;  /* 0x000000190300780c */ /* 0x000fe20003f04270 */
[----:B------:R-:W-:Y:S01]  /*79e0*/  @P4 STG.E.U16 desc[UR36][R4.64+0x20], R32 ;  /* 0x0000202004004986 */ /* 0x000fe2000c101524 */
[C---:B------:R-:W-:Y:S01]  /*79f0*/  ISETP.GT.AND P4, PT, R0.reuse, RZ, P1 ;  /* 0x000000ff0000720c */ /* 0x040fe20000f84270 */
[-C--:B------:R-:W-:Y:S01]  /*7a00*/  FMUL R47, R47, R155.reuse ;  /* 0x0000009b2f2f7220 */ /* 0x080fe20000400000 */
[----:B------:R-:W-:Y:S01]  /*7a10*/  F2FP.BF16.F32.PACK_AB R34, RZ, R34 ;  /* 0x00000022ff22723e */ /* 0x000fe200000010ff */
[----:B------:R-:W-:Y:S01]  /*7a20*/  @P5 STG.E.U16 desc[UR36][R4.64+0x22], R33 ;  /* 0x0000222104005986 */ /* 0x000fe2000c101524 */
[----:B------:R-:W-:Y:S01]  /*7a30*/  ISETP.GT.AND P5, PT, R0, RZ, P0 ;  /* 0x000000ff0000720c */ /* 0x000fe200007a4270 */
[----:B------:R-:W-:Y:S01]  /*7a40*/  FMUL R48, R48, R155 ;  /* 0x0000009b30307220 */ /* 0x000fe20000400000 */
[----:B------:R-:W-:Y:S01]  /*7a50*/  F2FP.BF16.F32.PACK_AB R35, RZ, R35 ;  /* 0x00000023ff23723e */ /* 0x000fe200000010ff */
[----:B------:R-:W-:Y:S01]  /*7a60*/  @P2 STG.E.U16 desc[UR36][R6.64+0x20], R34 ;  /* 0x0000202206002986 */ /* 0x000fe2000c101524 */
[----:B------:R-:W-:Y:S01]  /*7a70*/  F2FP.BF16.F32.PACK_AB R36, RZ, R36 ;  /* 0x00000024ff24723e */ /* 0x000fe200000010ff */
[-C--:B------:R-:W-:Y:S01]  /*7a80*/  FMUL R49, R49, R155.reuse ;  /* 0x0000009b31317220 */ /* 0x080fe20000400000 */
[----:B------:R-:W-:Y:S01]  /*7a90*/  ISETP.GT.AND P2, PT, R0, 0x8, P1 ;  /* 0x000000080000780c */ /* 0x000fe20000f44270 */
[----:B------:R-:W-:Y:S01]  /*7aa0*/  @P3 STG.E.U16 desc[UR36][R6.64+0x22], R35 ;  /* 0x0000222306003986 */ /* 0x000fe2000c101524 */
[----:B------:R-:W-:Y:S01]  /*7ab0*/  ISETP.GT.AND P1, PT, R3, 0x20, PT ;  /* 0x000000200300780c */ /* 0x000fe20003f24270 */
[----:B------:R-:W-:Y:S01]  /*7ac0*/  FMUL R50, R50, R155 ;  /* 0x0000009b32327220 */ /* 0x000fe20000400000 */
[----:B------:R-:W-:Y:S01]  /*7ad0*/  F2FP.BF16.F32.PACK_AB R37, RZ, R37 ;  /* 0x00000025ff25723e */ /* 0x000fe200000010ff */
[----:B------:R-:W-:Y:S01]  /*7ae0*/  @P4 STG.E.U16 desc[UR36][R4.64+0x30], R36 ;  /* 0x0000302404004986 */ /* 0x000fe2000c101524 */
[C---:B------:R-:W-:Y:S01]  /*7af0*/  ISETP.GT.AND P3, PT, R0.reuse, 0x8, P0 ;  /* 0x000000080000780c */ /* 0x040fe20000764270 */
[-C--:B------:R-:W-:Y:S01]  /*7b00*/  FMUL R51, R51, R155.reuse ;  /* 0x0000009b33337220 */ /* 0x080fe20000400000 */
[----:B------:R-:W-:Y:S01]  /*7b10*/  ISETP.GT.AND P0, PT, R3, 0x21, PT ;  /* 0x000000210300780c */ /* 0x000fe20003f04270 */
[----:B------:R-:W-:Y:S01]  /*7b20*/  @P5 STG.E.U16 desc[UR36][R4.64+0x32], R37 ;  /* 0x0000322504005986 */ /* 0x000fe2000c101524 */
[----:B------:R-:W-:Y:S01]  /*7b30*/  ISETP.GT.AND P4, PT, R0, RZ, P1 ;  /* 0x000000ff0000720c */ /* 0x000fe20000f84270 */
[-C--:B------:R-:W-:Y:S01]  /*7b40*/  FMUL R52, R52, R155.reuse ;  /* 0x0000009b34347220 */ /* 0x080fe20000400000 */
[----:B------:R-:W-:Y:S01]  /*7b50*/  F2FP.BF16.F32.PACK_AB R38, RZ, R38 ;  /* 0x00000026ff26723e */ /* 0x000fe200000010ff */
[-C--:B------:R-:W-:Y:S01]  /*7b60*/  FMUL R53, R53, R155.reuse ;  /* 0x0000009b35357220 */ /* 0x080fe20000400000 */
        /* <DEDUP_REMOVED lines=325> */
[----:B------:R-:W-:Y:S01]  /*8fc0*/  FMUL R151, R151, R155 ;  /* 0x0000009b97977220 */ /* 0x000fe20000400000 */
[----:B------:R-:W-:Y:S01]  /*8fd0*/  ISETP.GT.AND P2, PT, R0, 0x8, P1 ;  /* 0x000000080000780c */ /* 0x000fe20000f44270 */
[----:B------:R-:W-:Y:S01]  /*8fe0*/  @P3 STG.E.U16 desc[UR36][R6.64+0x132], R103 ;  /* 0x0001326706003986 */ /* 0x000fe2000c101524 */
[----:B------:R-:W-:-:S02]  /*8ff0*/  ISETP.GT.AND P1, PT, R3, 0xa8, PT ;  /* 0x000000a80300780c */ /* 0x000fc40003f24270 */
[----:B------:R-:W-:Y:S01]  /*9000*/  F2FP.BF16.F32.PACK_AB R105, RZ, R105 ;  /* 0x00000069ff69723e */ /* 0x000fe200000010ff */
[----:B------:R-:W-:Y:S01]  /*9010*/  @P4 STG.E.U16 desc[UR36][R4.64+0x140], R104 ;  /* 0x0001406804004986 */ /* 0x000fe2000c101524 */
[C---:B------:R-:W-:Y:S02]  /*9020*/  ISETP.GT.AND P3, PT, R0.reuse, 0x8, P0 ;  /* 0x000000080000780c */ /* 0x040fe40000764270 */
[----:B------:R-:W-:Y:S01]  /*9030*/  ISETP.GT.AND P0, PT, R3, 0xa9, PT ;  /* 0x000000a90300780c */ /* 0x000fe20003f04270 */
[----:B------:R-:W-:Y:S01]  /*9040*/  @P5 STG.E.U16 desc[UR36][R4.64+0x142], R105 ;  /* 0x0001426904005986 */ /* 0x000fe2000c101524 */
[C---:B------:R-:W-:Y:S02]  /*9050*/  ISETP.GT.AND P4, PT, R0.reuse, RZ, P1 ;  /* 0x000000ff0000720c */ /* 0x040fe40000f84270 */
[----:B------:R-:W-:Y:S02]  /*9060*/  F2FP.BF16.F32.PACK_AB R106, RZ, R106 ;  /* 0x0000006aff6a723e */ /* 0x000fe400000010ff */
[----:B------:R-:W-:-:S02]  /*9070*/  ISETP.GT.AND P5, PT, R0, RZ, P0 ;  /* 0x000000ff0000720c */ /* 0x000fc400007a4270 */
[----:B------:R-:W-:Y:S01]  /*9080*/  F2FP.BF16.F32.PACK_AB R107, RZ, R107 ;  /* 0x0000006bff6b723e */ /* 0x000fe200000010ff */
[----:B------:R-:W-:Y:S01]  /*9090*/  @P2 STG.E.U16 desc[UR36][R6.64+0x140], R106 ;  /* 0x0001406a06002986 */ /* 0x000fe2000c101524 */
[----:B------:R-:W-:Y:S02]  /*90a0*/  F2FP.BF16.F32.PACK_AB R108, RZ, R108 ;  /* 0x0000006cff6c723e */ /* 0x000fe400000010ff */
[C---:B------:R-:W-:Y:S01]  /*90b0*/  ISETP.GT.AND P2, PT, R0.reuse, 0x8, P1 ;  /* 0x000000080000780c */ /* 0x040fe20000f44270 */
[----:B------:R-:W-:Y:S01]  /*90c0*/  @P3 STG.E.U16 desc[UR36][R6.64+0x142], R107 ;  /* 0x0001426b06003986 */ /* 0x000fe2000c101524 */
[----:B------:R-:W-:Y:S02]  /*90d0*/  ISETP.GT.AND P1, PT, R3, 0xb0, PT ;  /* 0x000000b00300780c */ /* 0x000fe40003f24270 */
[----:B------:R-:W-:Y:S01]  /*90e0*/  F2FP.BF16.F32.PACK_AB R109, RZ, R109 ;  /* 0x0000006dff6d723e */ /* 0x000fe200000010ff */
[----:B------:R-:W-:Y:S01]  /*90f0*/  @P4 STG.E.U16 desc[UR36][R4.64+0x150], R108 ;  /* 0x0001506c04004986 */ /* 0x000fe2000c101524 */
[----:B------:R-:W-:-:S02]  /*9100*/  ISETP.GT.AND P3, PT, R0, 0x8, P0 ;  /* 0x000000080000780c */ /* 0x000fc40000764270 */
[----:B------:R-:W-:Y:S01]  /*9110*/  ISETP.GT.AND P0, PT, R3, 0xb1, PT ;  /* 0x000000b10300780c */ /* 0x000fe20003f04270 */
[----:B------:R-:W-:Y:S01]  /*9120*/  @P5 STG.E.U16 desc[UR36][R4.64+0x152], R109 ;  /* 0x0001526d04005986 */ /* 0x000fe2000c101524 */
[C---:B------:R-:W-:Y:S02]  /*9130*/  ISETP.GT.AND P4, PT, R0.reuse, RZ, P1 ;  /* 0x000000ff0000720c */ /* 0x040fe40000f84270 */
[----:B------:R-:W-:Y:S02]  /*9140*/  F2FP.BF16.F32.PACK_AB R110, RZ, R110 ;  /* 0x0000006eff6e723e */ /* 0x000fe400000010ff */
[----:B------:R-:W-:Y:S02]  /*9150*/  ISETP.GT.AND P5, PT, R0, RZ, P0 ;  /* 0x000000ff0000720c */ /* 0x000fe400007a4270 */
[----:B------:R-:W-:Y:S01]  /*9160*/  F2FP.BF16.F32.PACK_AB R111, RZ, R111 ;  /* 0x0000006fff6f723e */ /* 0x000fe200000010ff */
[----:B------:R-:W-:Y:S01]  /*9170*/  @P2 STG.E.U16 desc[UR36][R6.64+0x150], R110 ;  /* 0x0001506e06002986 */ /* 0x000fe2000c101524 */
[----:B------:R-:W-:-:S02]  /*9180*/  F2FP.BF16.F32.PACK_AB R112, RZ, R112 ;  /* 0x00000070ff70723e */ /* 0x000fc400000010ff */
[C---:B------:R-:W-:Y:S01]  /*9190*/  ISETP.GT.AND P2, PT, R0.reuse, 0x8, P1 ;  /* 0x000000080000780c */ /* 0x040fe20000f44270 */
[----:B------:R-:W-:Y:S01]  /*91a0*/  @P3 STG.E.U16 desc[UR36][R6.64+0x152], R111 ;  /* 0x0001526f06003986 */ /* 0x000fe2000c101524 */
[C---:B------:R-:W-:Y:S02]  /*91b0*/  ISETP.GT.AND P1, PT, R3.reuse, 0xb8, PT ;  /* 0x000000b80300780c */ /* 0x040fe40003f24270 */
[----:B------:R-:W-:Y:S01]  /*91c0*/  F2FP.BF16.F32.PACK_AB R113, RZ, R113 ;  /* 0x00000071ff71723e */ /* 0x000fe200000010ff */
[----:B------:R-:W-:Y:S01]  /*91d0*/  @P4 STG.E.U16 desc[UR36][R4.64+0x160], R112 ;  /* 0x0001607004004986 */ /* 0x000fe2000c101524 */
[C---:B------:R-:W-:Y:S02]  /*91e0*/  ISETP.GT.AND P3, PT, R0.reuse, 0x8, P0 ;  /* 0x000000080000780c */ /* 0x040fe40000764270 */
[----:B------:R-:W-:Y:S01]  /*91f0*/  ISETP.GT.AND P0, PT, R3, 0xb9, PT ;  /* 0x000000b90300780c */ /* 0x000fe20003f04270 */
[----:B------:R-:W-:Y:S01]  /*9200*/  @P5 STG.E.U16 desc[UR36][R4.64+0x162], R113 ;  /* 0x0001627104005986 */ /* 0x000fe2000c101524 */
[----:B------:R-:W-:-:S02]  /*9210*/  ISETP.GT.AND P4, PT, R0, RZ, P1 ;  /* 0x000000ff0000720c */ /* 0x000fc40000f84270 */
[----:B------:R-:W-:Y:S02]  /*9220*/  F2FP.BF16.F32.PACK_AB R114, RZ, R114 ;  /* 0x00000072ff72723e */ /* 0x000fe400000010ff */
[C---:B------:R-:W-:Y:S02]  /*9230*/  ISETP.GT.AND P5, PT, R0.reuse, RZ, P0 ;  /* 0x000000ff0000720c */ /* 0x040fe400007a4270 */
[----:B------:R-:W-:Y:S01]  /*9240*/  F2FP.BF16.F32.PACK_AB R115, RZ, R115 ;  /* 0x00000073ff73723e */ /* 0x000fe200000010ff */
[----:B------:R-:W-:Y:S01]  /*9250*/  @P2 STG.E.U16 desc[UR36][R6.64+0x160], R114 ;  /* 0x0001607206002986 */ /* 0x000fe2000c101524 */
[----:B------:R-:W-:Y:S02]  /*9260*/  F2FP.BF16.F32.PACK_AB R116, RZ, R116 ;  /* 0x00000074ff74723e */ /* 0x000fe400000010ff */
        /* <DEDUP_REMOVED lines=65> */
[----:B------:R-:W-:Y:S02]  /*9680*/  ISETP.GT.AND P5, PT, R0, RZ, P0 ;  /* 0x000000ff0000720c */ /* 0x000fe400007a4270 */
[----:B------:R-:W-:Y:S02]  /*9690*/  F2FP.BF16.F32.PACK_AB R134, RZ, R134 ;  /* 0x00000086ff86723e */ /* 0x000fe400000010ff */
[----:B------:R-:W-:Y:S02]  /*96a0*/  F2FP.BF16.F32.PACK_AB R135, RZ, R135 ;  /* 0x00000087ff87723e */ /* 0x000fe400000010ff */
[----:B------:R-:W-:Y:S01]  /*96b0*/  F2FP.BF16.F32.PACK_AB R136, RZ, R136 ;  /* 0x00000088ff88723e */ /* 0x000fe200000010ff */
[----:B------:R-:W-:Y:S01]  /*96c0*/  @P2 STG.E.U16 desc[UR36][R6.64+0x1b0], R134 ;  /* 0x0001b08606002986 */ /* 0x000fe2000c101524 */
[----:B------:R-:W-:-:S02]  /*96d0*/  F2FP.BF16.F32.PACK_AB R137, RZ, R137 ;  /* 0x00000089ff89723e */ /* 0x000fc400000010ff */
[C---:B------:R-:W-:Y:S01]  /*96e0*/  ISETP.GT.AND P1, PT, R0.reuse, 0x8, P1 ;  /* 0x000000080000780c */ /* 0x040fe20000f24270 */
[----:B------:R-:W-:Y:S01]  /*96f0*/  @P3 STG.E.U16 desc[UR36][R6.64+0x1b2], R135 ;  /* 0x0001b28706003986 */ /* 0x000fe2000c101524 */
[C---:B------:R-:W-:Y:S02]  /*9700*/  ISETP.GT.AND P2, PT, R0.reuse, 0x8, P0 ;  /* 0x000000080000780c */ /* 0x040fe40000744270 */
[C---:B------:R-:W-:Y:S01]  /*9710*/  ISETP.GT.AND P0, PT, R3.reuse, 0xe9, PT ;  /* 0x000000e90300780c */ /* 0x040fe20003f04270 */
[----:B------:R-:W-:Y:S01]  /*9720*/  @P4 STG.E.U16 desc[UR36][R4.64+0x1c0], R136 ;  /* 0x0001c08804004986 */ /* 0x000fe2000c101524 */
[----:B------:R-:W-:Y:S02]  /*9730*/  ISETP.GT.AND P4, PT, R3, 0xe8, PT ;  /* 0x000000e80300780c */ /* 0x000fe40003f84270 */
[----:B------:R-:W-:Y:S01]  /*9740*/  F2FP.BF16.F32.PACK_AB R138, RZ, R138 ;  /* 0x0000008aff8a723e */ /* 0x000fe200000010ff */
[----:B------:R-:W-:Y:S01]  /*9750*/  @P5 STG.E.U16 desc[UR36][R4.64+0x1c2], R137 ;  /* 0x0001c28904005986 */ /* 0x000fe2000c101524 */
[----:B------:R-:W-:-:S02]  /*9760*/  ISETP.GT.AND P5, PT, R0, RZ, P4 ;  /* 0x000000ff0000720c */ /* 0x000fc400027a4270 */
[----:B------:R-:W-:Y:S01]  /*9770*/  F2FP.BF16.F32.PACK_AB R139, RZ, R139 ;  /* 0x0000008bff8b723e */ /* 0x000fe200000010ff */
[----:B------:R-:W-:Y:S01]  /*9780*/  @P1 STG.E.U16 desc[UR36][R6.64+0x1c0], R138 ;  /* 0x0001c08a06001986 */ /* 0x000fe2000c101524 */
[----:B------:R-:W-:Y:S02]  /*9790*/  F2FP.BF16.F32.PACK_AB R140, RZ, R140 ;  /* 0x0000008cff8c723e */ /* 0x000fe400000010ff */
[C---:B------:R-:W-:Y:S01]  /*97a0*/  ISETP.GT.AND P3, PT, R0.reuse, RZ, P0 ;  /* 0x000000ff0000720c */ /* 0x040fe20000764270 */
[----:B------:R-:W-:Y:S01]  /*97b0*/  @P2 STG.E.U16 desc[UR36][R6.64+0x1c2], R139 ;  /* 0x0001c28b06002986 */ /* 0x000fe2000c101524 */
[C---:B------:R-:W-:Y:S02]  /*97c0*/  ISETP.GT.AND P4, PT, R0.reuse, 0x8, P4 ;  /* 0x000000080000780c */ /* 0x040fe40002784270 */
[----:B------:R-:W-:Y:S02]  /*97d0*/  F2FP.BF16.F32.PACK_AB R141, RZ, R141 ;  /* 0x0000008dff8d723e */ /* 0x000fe400000010ff */
[----:B------:R-:W-:Y:S01]  /*97e0*/  F2FP.BF16.F32.PACK_AB R142, RZ, R142 ;  /* 0x0000008eff8e723e */ /* 0x000fe200000010ff */
[----:B------:R-:W-:Y:S01]  /*97f0*/  @P5 STG.E.U16 desc[UR36][R4.64+0x1d0], R140 ;  /* 0x0001d08c04005986 */ /* 0x000fe2000c101524 */
[----:B------:R-:W-:-:S02]  /*9800*/  ISETP.GT.AND P5, PT, R0, 0x8, P0 ;  /* 0x000000080000780c */ /* 0x000fc400007a4270 */
[----:B------:R-:W-:Y:S02]  /*9810*/  F2FP.BF16.F32.PACK_AB R143, RZ, R143 ;  /* 0x0000008fff8f723e */ /* 0x000fe400000010ff */
[C---:B------:R-:W-:Y:S01]  /*9820*/  ISETP.GT.AND P0, PT, R3.reuse, 0xf1, PT ;  /* 0x000000f10300780c */ /* 0x040fe20003f04270 */
[----:B------:R-:W-:Y:S01]  /*9830*/  @P3 STG.E.U16 desc[UR36][R4.64+0x1d2], R141 ;  /* 0x0001d28d04003986 */ /* 0x000fe2000c101524 */
[----:B------:R-:W-:Y:S02]  /*9840*/  ISETP.GT.AND P3, PT, R3, 0xf0, PT ;  /* 0x000000f00300780c */ /* 0x000fe40003f64270 */
[----:B------:R-:W-:Y:S01]  /*9850*/  F2FP.BF16.F32.PACK_AB R144, RZ, R144 ;  /* 0x00000090ff90723e */ /* 0x000fe200000010ff */
[----:B------:R-:W-:Y:S01]  /*9860*/  @P4 STG.E.U16 desc[UR36][R6.64+0x1d0], R142 ;  /* 0x0001d08e06004986 */ /* 0x000fe2000c101524 */
[C---:B------:R-:W-:Y:S02]  /*9870*/  ISETP.GT.AND P4, PT, R0.reuse, RZ, P3 ;  /* 0x000000ff0000720c */ /* 0x040fe40001f84270 */
[----:B------:R-:W-:Y:S01]  /*9880*/  F2FP.BF16.F32.PACK_AB R145, RZ, R145 ;  /* 0x00000091ff91723e */ /* 0x000fe200000010ff */
[----:B------:R-:W-:Y:S01]  /*9890*/  @P5 STG.E.U16 desc[UR36][R6.64+0x1d2], R143 ;  /* 0x0001d28f06005986 */ /* 0x000fe2000c101524 */
[----:B------:R-:W-:-:S02]  /*98a0*/  ISETP.GT.AND P5, PT, R0, RZ, P0 ;  /* 0x000000ff0000720c */ /* 0x000fc400007a4270 */
[C---:B------:R-:W-:Y:S02]  /*98b0*/  ISETP.GT.AND P2, PT, R3.reuse, 0xf8, PT ;  /* 0x000000f80300780c */ /* 0x040fe40003f44270 */
[----:B------:R-:W-:Y:S02]  /*98c0*/  ISETP.GT.AND P1, PT, R3, 0xf9, PT ;  /* 0x000000f90300780c */ /* 0x000fe40003f24270 */
[C---:B------:R-:W-:Y:S02]  /*98d0*/  ISETP.GT.AND P3, PT, R0.reuse, 0x8, P3 ;  /* 0x000000080000780c */ /* 0x040fe40001f64270 */
[C---:B------:R-:W-:Y:S01]  /*98e0*/  ISETP.GT.AND P0, PT, R0.reuse, 0x8, P0 ;  /* 0x000000080000780c */ /* 0x040fe20000704270 */
[----:B------:R-:W-:Y:S01]  /*98f0*/  @P4 STG.E.U16 desc[UR36][R4.64+0x1e0], R144 ;  /* 0x0001e09004004986 */ /* 0x000fe2000c101524 */
[C---:B------:R-:W-:Y:S02]  /*9900*/  ISETP.GT.AND P4, PT, R0.reuse, RZ, P1 ;  /* 0x000000ff0000720c */ /* 0x040fe40000f84270 */
[----:B------:R-:W-:Y:S01]  /*9910*/  F2FP.BF16.F32.PACK_AB R146, RZ, R146 ;  /* 0x00000092ff92723e */ /* 0x000fe200000010ff */
[----:B------:R-:W-:Y:S01]  /*9920*/  @P5 STG.E.U16 desc[UR36][R4.64+0x1e2], R145 ;  /* 0x0001e29104005986 */ /* 0x000fe2000c101524 */
[----:B------:R-:W-:-:S02]  /*9930*/  ISETP.GT.AND P5, PT, R0, RZ, P2 ;  /* 0x000000ff0000720c */ /* 0x000fc400017a4270 */
[C---:B------:R-:W-:Y:S02]  /*9940*/  ISETP.GT.AND P2, PT, R0.reuse, 0x8, P2 ;  /* 0x000000080000780c */ /* 0x040fe40001744270 */
[----:B------:R-:W-:Y:S01]  /*9950*/  F2FP.BF16.F32.PACK_AB R147, RZ, R147 ;  /* 0x00000093ff93723e */ /* 0x000fe200000010ff */
[----:B------:R-:W-:Y:S01]  /*9960*/  @P3 STG.E.U16 desc[UR36][R6.64+0x1e0], R146 ;  /* 0x0001e09206003986 */ /* 0x000fe2000c101524 */
[----:B------:R-:W-:Y:S02]  /*9970*/  ISETP.GT.AND P1, PT, R0, 0x8, P1 ;  /* 0x000000080000780c */ /* 0x000fe40000f24270 */
[----:B------:R-:W-:Y:S01]  /*9980*/  F2FP.BF16.F32.PACK_AB R148, RZ, R148 ;  /* 0x00000094ff94723e */ /* 0x000fe200000010ff */
[----:B------:R-:W-:Y:S01]  /*9990*/  @P0 STG.E.U16 desc[UR36][R6.64+0x1e2], R147 ;  /* 0x0001e29306000986 */ /* 0x000fe2000c101524 */
[----:B------:R-:W-:Y:S02]  /*99a0*/  F2FP.BF16.F32.PACK_AB R149, RZ, R149 ;  /* 0x00000095ff95723e */ /* 0x000fe400000010ff */
[----:B------:R-:W-:Y:S01]  /*99b0*/  F2FP.BF16.F32.PACK_AB R150, RZ, R150 ;  /* 0x00000096ff96723e */ /* 0x000fe200000010ff */
[----:B------:R-:W-:Y:S01]  /*99c0*/  @P5 STG.E.U16 desc[UR36][R4.64+0x1f0], R148 ;  /* 0x0001f09404005986 */ /* 0x000fe2000c101524 */
[----:B------:R-:W-:-:S03]  /*99d0*/  F2FP.BF16.F32.PACK_AB R151, RZ, R151 ;  /* 0x00000097ff97723e */ /* 0x000fc600000010ff */
[----:B------:R0:W-:Y:S02]  /*99e0*/  @P4 STG.E.U16 desc[UR36][R4.64+0x1f2], R149 ;  /* 0x0001f29504004986 */ /* 0x0001e4000c101524 */
[----:B0-----:R-:W-:Y:S02]  /*99f0*/  @P2 IMAD.MOV.U32 R4, RZ, RZ, R6 ;  /* 0x000000ffff042224 */ /* 0x001fe400078e0006 */
[----:B------:R-:W-:-:S05]  /*9a00*/  @P2 IMAD.MOV.U32 R5, RZ, RZ, R7 ;  /* 0x000000ffff052224 */ /* 0x000fca00078e0007 */
[----:B------:R0:W-:Y:S04]  /*9a10*/  @P2 STG.E.U16 desc[UR36][R4.64+0x1f0], R150 ;  /* 0x0001f09604002986 */ /* 0x0001e8000c101524 */
[----:B------:R0:W-:Y:S02]  /*9a20*/  @P1 STG.E.U16 desc[UR36][R6.64+0x1f2], R151 ;  /* 0x0001f29706001986 */ /* 0x0001e4000c101524 */
.L_x_288:
[----:B------:R-:W-:Y:S05]  /*9a30*/  BSYNC B0 ;  /* 0x0000000000007941 */ /* 0x000fea0003800000 */
.L_x_34:
[----:B------:R-:W-:Y:S01]  /*9a40*/  ULDC UR4, c[0x0][0xc] ;  /* 0x0000030000047ab9 */ /* 0x000fe20000000800 */
[----:B------:R-:W-:Y:S01]  /*9a50*/  ULDC UR5, c[0x0][0x10] ;  /* 0x0000040000057ab9 */ /* 0x000fe20000000800 */
[----:B0-----:R-:W0:Y:S01]  /*9a60*/  LDC R3, c[0x0][0x14] ;  /* 0x00000500ff037b82 */ /* 0x001e220000000800 */
[----:B------:R-:W-:Y:S01]  /*9a70*/  UIMAD.WIDE.U32 UR4, UR4, UR5, URZ ;  /* 0x00000005040472a5 */ /* 0x000fe2000f8e003f */
[----:B------:R-:W-:Y:S01]  /*9a80*/  PRMT R0, RZ, 0x7610, R0 ;  /* 0x00007610ff007816 */ /* 0x000fe20000000000 */
[----:B------:R-:W-:Y:S02]  /*9a90*/  IMAD.MOV.U32 R153, RZ, RZ, -0x1 ;  /* 0xffffffffff997424 */ /* 0x000fe400078e00ff */
[----:B------:R-:W-:Y:S02]  /*9aa0*/  IMAD.MOV.U32 R23, RZ, RZ, -0x1 ;  /* 0xffffffffff177424 */ /* 0x000fe400078e00ff */
[----:B0-----:R-:W-:-:S04]  /*9ab0*/  IMAD.WIDE.U32 R16, R3, UR4, R16 ;  /* 0x0000000403107c25 */ /* 0x001fc8000f8e0010 */
[----:B------:R-:W-:Y:S01]  /*9ac0*/  IMAD R3, R3, UR5, RZ ;  /* 0x0000000503037c24 */ /* 0x000fe2000f8e02ff */
[----:B------:R-:W-:Y:S02]  /*9ad0*/  ULDC.64 UR4, c[0x0][0x650] ;  /* 0x0001940000047ab9 */ /* 0x000fe40000000a00 */
[----:B------:R-:W-:Y:S01]  /*9ae0*/  ISETP.GE.U32.AND P0, PT, R16, UR4, PT ;  /* 0x0000000410007c0c */ /* 0x000fe2000bf06070 */
[----:B------:R-:W-:-:S05]  /*9af0*/  IMAD.IADD R17, R17, 0x1, R3 ;  /* 0x0000000111117824 */ /* 0x000fca00078e0203 */
[----:B------:R-:W-:-:S13]  /*9b00*/  ISETP.GE.U32.AND.EX P0, PT, R17, UR5, PT, P0 ;  /* 0x0000000511007c0c */ /* 0x000fda000bf06100 */
[----:B------:R-:W-:Y:S05]  /*9b10*/  @P0 BRA `(.L_x_289) ;  /* 0x0000000400640947 */ /* 0x000fea0003800000 */
[----:B------:R-:W0:Y:S01]  /*9b20*/  S2R R12, SR_CTAID.X ;  /* 0x00000000000c7919 */ /* 0x000e220000002500 */
[----:B------:R-:W0:Y:S01]  /*9b30*/  LDC.64 R10, c[0x0][0x628] ;  /* 0x00018a00ff0a7b82 */ /* 0x000e220000000a00 */
[----:B------:R-:W-:Y:S01]  /*9b40*/  ULDC UR4, c[0x0][0x150] ;  /* 0x0000540000047ab9 */ /* 0x000fe20000000800 */
[----:B-1234-:R-:W-:Y:S01]  /*9b50*/  IMAD.MOV.U32 R8, RZ, RZ, R16 ;  /* 0x000000ffff087224 */ /* 0x01efe200078e0010 */
[----:B-----5:R-:W1:Y:S01]  /*9b60*/  S2R R24, SR_CTAID.Y ;  /* 0x0000000000187919 */ /* 0x020e620000002600 */
[----:B------:R-:W-:-:S04]  /*9b70*/  IMAD.MOV.U32 R9, RZ, RZ, R17 ;  /* 0x000000ffff097224 */ /* 0x000fc800078e0011 */
[----:B------:R-:W2:Y:S08]  /*9b80*/  LDC R21, c[0x0][0x144] ;  /* 0x00005100ff157b82 */ /* 0x000eb00000000800 */
[----:B------:R-:W3:Y:S08]  /*9b90*/  LDC R0, c[0x0][0x630] ;  /* 0x00018c00ff007b82 */ /* 0x000ef00000000800 */
[----:B------:R-:W4:Y:S01]  /*9ba0*/  LDC.64 R14, c[0x0][0x620] ;  /* 0x00018800ff0e7b82 */ /* 0x000f220000000a00 */
[----:B0-----:R-:W-:-:S04]  /*9bb0*/  ISETP.NE.U32.AND P0, PT, R10, RZ, PT ;  /* 0x000000ff0a00720c */ /* 0x001fc80003f05070 */
[----:B------:R-:W-:Y:S02]  /*9bc0*/  ISETP.NE.AND.EX P0, PT, R11, RZ, PT, P0 ;  /* 0x000000ff0b00720c */ /* 0x000fe40003f05300 */
[----:B------:R-:W-:-:S05]  /*9bd0*/  I2FP.F32.U32 R3, R12 ;  /* 0x0000000c00037245 */ /* 0x000fca0000201000 */
[----:B------:R-:W-:-:S04]  /*9be0*/  FMUL R3, R3, UR4 ;  /* 0x0000000403037c20 */ /* 0x000fc80008400000 */
[----:B------:R0:W0:Y:S02]  /*9bf0*/  F2I.U32.TRUNC.NTZ R20, R3 ;  /* 0x0000000300147305 */ /* 0x000024000020f000 */
[----:B-123--:R-:W-:Y:S05]  /*9c00*/  @!P0 BRA `(.L_x_290) ;  /* 0x0000000000288947 */ /* 0x00efea0003800000 */
[----:B0-----:R-:W0:Y:S02]  /*9c10*/  LDC R3, c[0x0][0x634] ;  /* 0x00018d00ff037b82 */ /* 0x001e240000000800 */
        /* <DEDUP_REMOVED lines=9> */
.L_x_290:
[----:B------:R-:W1:Y:S01]  /*9cb0*/  LDC.64 R28, c[0x0][0x640] ;  /* 0x00019000ff1c7b82 */ /* 0x000e620000000a00 */
[-CC-:B------:R-:W-:Y:S01]  /*9cc0*/  SHF.R.U64 R23, R8, R0.reuse, R9.reuse ;  /* 0x0000000008177219 */ /* 0x180fe20000001209 */
[----:B0-----:R-:W-:Y:S01]  /*9cd0*/  IMAD.MOV R20, RZ, RZ, -R20 ;  /* 0x000000ffff147224 */ /* 0x001fe200078e0a14 */
[----:B------:R-:W-:Y:S01]  /*9ce0*/  SHF.R.U32.HI R0, RZ, R0, R9 ;  /* 0x00000000ff007219 */ /* 0x000fe20000011609 */
[----:B------:R-:W-:Y:S01]  /*9cf0*/  ULDC UR4, c[0x0][0x154] ;  /* 0x0000550000047ab9 */ /* 0x000fe20000000800 */
[----:B------:R-:W-:Y:S01]  /*9d00*/  IADD3 R3, P0, RZ, -R23, RZ ;  /* 0x80000017ff037210 */ /* 0x000fe20007f1e0ff */
[----:B------:R-:W-:Y:S02]  /*9d10*/  IMAD R21, R21, R20, R12 ;  /* 0x0000001415157224 */ /* 0x000fe400078e020c */
[----:B------:R-:W0:Y:S01]  /*9d20*/  LDC R6, c[0x0][0x618] ;  /* 0x00018600ff067b82 */ /* 0x000e220000000800 */
[----:B------:R-:W-:Y:S02]  /*9d30*/  IMAD.MOV.U32 R7, RZ, RZ, 0x1 ;  /* 0x00000001ff077424 */ /* 0x000fe400078e00ff */
[----:B------:R-:W-:-:S04]  /*9d40*/  IMAD.X R5, RZ, RZ, ~R0, P0 ;  /* 0x000000ffff057224 */ /* 0x000fc800000e0e00 */
[-C--:B----4-:R-:W-:Y:S01]  /*9d50*/  IMAD R0, R5, R14.reuse, RZ ;  /* 0x0000000e05007224 */ /* 0x090fe200078e02ff */
[----:B------:R-:W2:Y:S01]  /*9d60*/  LDC R8, c[0x0][0x608] ;  /* 0x00018200ff087b82 */ /* 0x000ea20000000800 */
[----:B------:R-:W-:-:S04]  /*9d70*/  IMAD.WIDE.U32 R4, R3, R14, R16 ;  /* 0x0000000e03047225 */ /* 0x000fc800078e0010 */
[----:B------:R-:W-:Y:S01]  /*9d80*/  IMAD R3, R3, R15, R0 ;  /* 0x0000000f03037224 */ /* 0x000fe200078e0200 */
[----:B------:R-:W-:Y:S02]  /*9d90*/  I2FP.F32.U32 R0, R24 ;  /* 0x0000001800007245 */ /* 0x000fe40000201000 */
[----:B------:R-:W3:Y:S01]  /*9da0*/  LDC R26, c[0x0][0x658] ;  /* 0x00019600ff1a7b82 */ /* 0x000ee20000000800 */
[----:B------:R-:W-:Y:S01]  /*9db0*/  IMAD.IADD R3, R5, 0x1, R3 ;  /* 0x0000000105037824 */ /* 0x000fe200078e0203 */
[----:B-1----:R-:W-:Y:S01]  /*9dc0*/  ISETP.NE.U32.AND P0, PT, R28, RZ, PT ;  /* 0x000000ff1c00720c */ /* 0x002fe20003f05070 */
[----:B------:R-:W-:Y:S01]  /*9dd0*/  FMUL R0, R0, UR4 ;  /* 0x0000000400007c20 */ /* 0x000fe20008400000 */
[----:B------:R-:W-:Y:S02]  /*9de0*/  IMAD.MOV.U32 R5, RZ, RZ, -0x1 ;  /* 0xffffffffff057424 */ /* 0x000fe400078e00ff */
[----:B------:R-:W-:Y:S01]  /*9df0*/  ISETP.NE.AND.EX P0, PT, R29, RZ, PT, P0 ;  /* 0x000000ff1d00720c */ /* 0x000fe20003f05300 */
[----:B------:R1:W4:Y:S01]  /*9e00*/  F2I.U32.TRUNC.NTZ R13, R0 ;  /* 0x00000000000d7305 */ /* 0x000322000020f000 */
[----:B------:R-:W1:Y:S01]  /*9e10*/  LDC R15, c[0x0][0x148] ;  /* 0x00005200ff0f7b82 */ /* 0x000e620000000800 */
[----:B0-----:R-:W-:-:S02]  /*9e20*/  SHF.R.U64 R12, R4, R6, R3 ;  /* 0x00000006040c7219 */ /* 0x001fc40000001203 */
[----:B------:R-:W-:-:S05]  /*9e30*/  SHF.R.U32.HI R3, RZ, R6, R3 ;  /* 0x00000006ff037219 */ /* 0x000fca0000011603 */
[----:B------:R-:W0:Y:S01]  /*9e40*/  LDC R20, c[0x0][0x600] ;  /* 0x00018000ff147b82 */ /* 0x000e220000000800 */
[-CC-:B--2---:R-:W-:Y:S02]  /*9e50*/  SHF.R.U64 R10, R12, R8.reuse, R3.reuse ;  /* 0x000000080c0a7219 */ /* 0x184fe40000001203 */
[----:B------:R-:W-:-:S05]  /*9e60*/  SHF.R.U32.HI R3, RZ, R8, R3 ;  /* 0x00000008ff037219 */ /* 0x000fca0000011603 */
[----:B------:R-:W2:Y:S01]  /*9e70*/  LDC R27, c[0x0][0x648] ;  /* 0x00019200ff1b7b82 */ /* 0x000ea20000000800 */
[-C--:B---3--:R-:W-:Y:S02]  /*9e80*/  SHF.L.U32 R4, R5, R26.reuse, RZ ;  /* 0x0000001a05047219 */ /* 0x088fe400000006ff */
[--C-:B------:R-:W-:Y:S02]  /*9e90*/  SHF.R.U64 R14, R10, R26, R3.reuse ;  /* 0x0000001a0a0e7219 */ /* 0x100fe40000001203 */
[----:B------:R-:W-:Y:S02]  /*9ea0*/  LOP3.LUT R25, RZ, R4, RZ, 0x33, !PT ;  /* 0x00000004ff197212 */ /* 0x000fe400078e33ff */
[-C--:B------:R-:W-:Y:S01]  /*9eb0*/  SHF.R.U32.HI R5, RZ, R26.reuse, R3 ;  /* 0x0000001aff057219 */ /* 0x080fe20000011603 */
[----:B------:R-:W3:Y:S01]  /*9ec0*/  LDC R30, c[0x0][0x638] ;  /* 0x00018e00ff1e7b82 */ /* 0x000ee20000000800 */
[----:B------:R-:W-:Y:S01]  /*9ed0*/  SHF.L.U32 R154, R7, R26, RZ ;  /* 0x0000001a079a7219 */ /* 0x000fe200000006ff */
[----:B------:R-:W-:-:S06]  /*9ee0*/  IMAD.MOV.U32 R4, RZ, RZ, R14 ;  /* 0x000000ffff047224 */ /* 0x000fcc00078e000e */
[----:B------:R-:W0:Y:S01]  /*9ef0*/  LDC R31, c[0x0][0x610] ;  /* 0x00018400ff1f7b82 */ /* 0x000e220000000800 */
[----:B----4-:R-:W-:Y:S05]  /*9f00*/  @!P0 BRA `(.L_x_291) ;  /* 0x0000000000288947 */ /* 0x010fea0003800000 */
        /* <DEDUP_REMOVED lines=10> */
.L_x_291:
[----:B------:R-:W-:Y:S01]  /*9fb0*/  ISETP.NE.AND P0, PT, R2, 0x1, PT ;  /* 0x000000010200780c */ /* 0x000fe20003f05270 */
[----:B0-----:R-:W-:Y:S01]  /*9fc0*/  VIADD R7, R20, 0xffffffff ;  /* 0xffffffff14077836 */ /* 0x001fe20000000000 */
[----:B-12---:R-:W-:Y:S01]  /*9fd0*/  SHF.R.U64 R0, R4, R27, R5 ;  /* 0x0000001b04007219 */ /* 0x006fe20000001205 */
[----:B------:R-:W-:Y:S01]  /*9fe0*/  IMAD.MOV R13, RZ, RZ, -R13 ;  /* 0x000000ffff0d7224 */ /* 0x000fe200078e0a0d */
[----:B------:R-:W-:Y:S01]  /*9ff0*/  LOP3.LUT R5, R10, R25, RZ, 0xc0, !PT ;  /* 0x000000190a057212 */ /* 0x000fe200078ec0ff */
[----:B------:R-:W-:Y:S02]  /*a000*/  IMAD.MOV.U32 R4, RZ, RZ, 0x1 ;  /* 0x00000001ff047424 */ /* 0x000fe400078e00ff */
[----:B------:R-:W-:Y:S02]  /*a010*/  IMAD.MOV R3, RZ, RZ, -R0 ;  /* 0x000000ffff037224 */ /* 0x000fe400078e0a00 */
[----:B------:R-:W-:Y:S01]  /*a020*/  IMAD R154, R154, R0, R5 ;  /* 0x000000009a9a7224 */ /* 0x000fe200078e0205 */
[----:B------:R-:W-:Y:S01]  /*a030*/  LOP3.LUT R5, R12, R7, RZ, 0xc0, !PT ;  /* 0x000000070c057212 */ /* 0x000fe200078ec0ff */
[----:B---3--:R-:W-:-:S02]  /*a040*/  IMAD R0, R3, R30, R14 ;  /* 0x0000001e03007224 */ /* 0x008fc400078e020e */
[----:B------:R-:W-:Y:S02]  /*a050*/  @P0 IMAD R21, R15, R13, R24 ;  /* 0x0000000d0f150224 */ /* 0x000fe400078e0218 */
[----:B------:R-:W-:Y:S01]  /*a060*/  IMAD R3, R0, R20, R5 ;  /* 0x0000001400037224 */ /* 0x000fe200078e0205 */
[----:B------:R-:W-:Y:S01]  /*a070*/  PRMT R0, R4, 0x7610, R0 ;  /* 0x0000761004007816 */ /* 0x000fe20000000000 */
[----:B------:R-:W-:-:S05]  /*a080*/  IMAD R154, R154, R31, R21 ;  /* 0x0000001f9a9a7224 */ /* 0x000fca00078e0215 */
[----:B------:R-:W-:Y:S02]  /*a090*/  SEL R153, R3, R154, !P0 ;  /* 0x0000009a03997207 */ /* 0x000fe40004000000 */
[----:B------:R-:W-:-:S07]  /*a0a0*/  SEL R154, R154, R3, !P0 ;  /* 0x000000039a9a7207 */ /* 0x000fce0004000000 */
.L_x_289:
[----:B------:R-:W-:-:S13]  /*a0b0*/  LOP3.LUT P0, RZ, R0, 0xff, RZ, 0xc0, !PT ;  /* 0x000000ff00ff7812 */ /* 0x000fda000780c0ff */
[----:B------:R-:W-:Y:S05]  /*a0c0*/  @P0 BRA `(.L_x_292) ;  /* 0xffffff7000540947 */ /* 0x000fea000383ffff */
[----:B------:R-:W-:Y:S05]  /*a0d0*/  EXIT ;  /* 0x000000000000794d */ /* 0x000fea0003800000 */
.L_x_7:
[----:B0-----:R-:W-:Y:S01]  /*a0e0*/  ULDC.64 UR4, c[0x0][0x650] ;  /* 0x0001940000047ab9 */ /* 0x001fe20000000a00 */
        /* <DEDUP_REMOVED lines=25> */
.L_x_294:
[----:B------:R-:W0:Y:S01]  /*a280*/  LDC.64 R28, c[0x0][0x640] ;  /* 0x00019000ff1c7b82 */ /* 0x000e220000000a00 */
[-CC-:B------:R-:W-:Y:S01]  /*a290*/  SHF.R.U64 R22, R12, R6.reuse, R13.reuse ;  /* 0x000000060c167219 */ /* 0x180fe2000000120d */
[----:B------:R-:W-:Y:S01]  /*a2a0*/  IMAD.MOV.U32 R30, RZ, RZ, 0x1 ;  /* 0x00000001ff1e7424 */ /* 0x000fe200078e00ff */
[----:B------:R-:W-:Y:S02]  /*a2b0*/  SHF.R.U32.HI R6, RZ, R6, R13 ;  /* 0x00000006ff067219 */ /* 0x000fe4000001160d */
        /* <DEDUP_REMOVED lines=8> */
[----:B------:R-:W-:Y:S01]  /*a340*/  IMAD.IADD R9, R9, 0x1, R11 ;  /* 0x0000000109097824 */ /* 0x000fe200078e020b */
[----:B0-----:R-:W-:-:S04]  /*a350*/  ISETP.NE.U32.AND P0, PT, R28, RZ, PT ;  /* 0x000000ff1c00720c */ /* 0x001fc80003f05070 */
[----:B------:R-:W-:Y:S02]  /*a360*/  ISETP.NE.AND.EX P0, PT, R29, RZ, PT, P0 ;  /* 0x000000ff1d00720c */ /* 0x000fe40003f05300 */
[----:B------:R-:W0:Y:S01]  /*a370*/  LDC R20, c[0x0][0x600] ;  /* 0x00018000ff147b82 */ /* 0x000e220000000800 */
[-CC-:B-1----:R-:W-:Y:S01]  /*a380*/  SHF.R.U64 R14, R8, R10.reuse, R9.reuse ;  /* 0x0000000a080e7219 */ /* 0x182fe20000001209 */
[----:B------:R-:W-:Y:S01]  /*a390*/  IMAD.MOV.U32 R8, RZ, RZ, -0x1 ;  /* 0xffffffffff087424 */ /* 0x000fe200078e00ff */
[----:B------:R-:W-:-:S05]  /*a3a0*/  SHF.R.U32.HI R9, RZ, R10, R9 ;  /* 0x0000000aff097219 */ /* 0x000fca0000011609 */
[----:B------:R-:W1:Y:S01]  /*a3b0*/  LDC R26, c[0x0][0x648] ;  /* 0x00019200ff1a7b82 */ /* 0x000e620000000800 */
[-CC-:B--2---:R-:W-:Y:S02]  /*a3c0*/  SHF.R.U64 R21, R14, R12.reuse, R9.reuse ;  /* 0x0000000c0e157219 */ /* 0x184fe40000001209 */
[----:B------:R-:W-:-:S05]  /*a3d0*/  SHF.R.U32.HI R6, RZ, R12, R9 ;  /* 0x0000000cff067219 */ /* 0x000fca0000011609 */
[----:B------:R-:W2:Y:S01]  /*a3e0*/  LDC R27, c[0x0][0x638] ;  /* 0x00018e00ff1b7b82 */ /* 0x000ea20000000800 */
[-C--:B---3--:R-:W-:Y:S02]  /*a3f0*/  SHF.L.U32 R8, R8, R25.reuse, RZ ;  /* 0x0000001908087219 */ /* 0x088fe400000006ff */
[-CC-:B------:R-:W-:Y:S02]  /*a400*/  SHF.R.U64 R23, R21, R25.reuse, R6.reuse ;  /* 0x0000001915177219 */ /* 0x180fe40000001206 */
[----:B------:R-:W-:Y:S02]  /*a410*/  LOP3.LUT R32, RZ, R8, RZ, 0x33, !PT ;  /* 0x00000008ff207212 */ /* 0x000fe400078e33ff */
[----:B------:R-:W-:Y:S01]  /*a420*/  SHF.R.U32.HI R9, RZ, R25, R6 ;  /* 0x00000019ff097219 */ /* 0x000fe20000011606 */
[----:B------:R-:W3:Y:S01]  /*a430*/  LDC R31, c[0x0][0x610] ;  /* 0x00018400ff1f7b82 */ /* 0x000ee20000000800 */
[----:B------:R-:W-:Y:S01]  /*a440*/  IMAD.MOV.U32 R8, RZ, RZ, R23 ;  /* 0x000000ffff087224 */ /* 0x000fe200078e0017 */
[----:B------:R-:W-:Y:S06]  /*a450*/  @!P0 BRA `(.L_x_295) ;  /* 0x0000000000288947 */ /* 0x000fec0003800000 */
        /* <DEDUP_REMOVED lines=10> */
.L_x_295:
[----:B------:R-:W-:Y:S02]  /*a500*/  ISETP.NE.AND P0, PT, R2, 0x1, PT ;  /* 0x000000010200780c */ /* 0x000fe40003f05270 */
[----:B-1----:R-:W-:Y:S01]  /*a510*/  SHF.R.U64 R6, R8, R26, R9 ;  /* 0x0000001a08067219 */ /* 0x002fe20000001209 */
[----:B0-----:R-:W-:Y:S01]  /*a520*/  VIADD R9, R20, 0xffffffff ;  /* 0xffffffff14097836 */ /* 0x001fe20000000000 */
[----:B------:R-:W-:Y:S02]  /*a530*/  SHF.L.U32 R30, R30, R25, RZ ;  /* 0x000000191e1e7219 */ /* 0x000fe400000006ff */
[----:B------:R-:W-:Y:S01]  /*a540*/  LOP3.LUT R5, R21, R32, RZ, 0xc0, !PT ;  /* 0x0000002015057212 */ /* 0x000fe200078ec0ff */
[----:B------:R-:W-:-:S04]  /*a550*/  IMAD.MOV R8, RZ, RZ, -R6 ;  /* 0x000000ffff087224 */ /* 0x000fc800078e0a06 */
[----:B------:R-:W-:Y:S01]  /*a560*/  IMAD R6, R30, R6, R5 ;  /* 0x000000061e067224 */ /* 0x000fe200078e0205 */
[----:B------:R-:W-:Y:S01]  /*a570*/  LOP3.LUT R5, R14, R9, RZ, 0xc0, !PT ;  /* 0x000000090e057212 */ /* 0x000fe200078ec0ff */
[----:B------:R-:W-:Y:S02]  /*a580*/  @P0 IMAD R3, R7, R24, R4 ;  /* 0x0000001807030224 */ /* 0x000fe400078e0204 */
[----:B--2---:R-:W-:Y:S02]  /*a590*/  IMAD R4, R8, R27, R23 ;  /* 0x0000001b08047224 */ /* 0x004fe400078e0217 */
[----:B---3--:R-:W-:Y:S02]  /*a5a0*/  IMAD R3, R6, R31, R3 ;  /* 0x0000001f06037224 */ /* 0x008fe400078e0203 */
[----:B------:R-:W-:Y:S02]  /*a5b0*/  IMAD R4, R4, R20, R5 ;  /* 0x0000001404047224 */ /* 0x000fe400078e0205 */
[----:B------:R-:W-:-:S02]  /*a5c0*/  IMAD.MOV.U32 R8, RZ, RZ, 0x1 ;  /* 0x00000001ff087424 */ /* 0x000fc400078e00ff */
[----:B------:R-:W-:Y:S01]  /*a5d0*/  IMAD.MOV.U32 R6, RZ, RZ, R22 ;  /* 0x000000ffff067224 */ /* 0x000fe200078e0016 */
[----:B------:R-:W-:Y:S02]  /*a5e0*/  SEL R21, R4, R3, !P0 ;  /* 0x0000000304157207 */ /* 0x000fe40004000000 */
[----:B------:R-:W-:-:S07]  /*a5f0*/  SEL R20, R3, R4, !P0 ;  /* 0x0000000403147207 */ /* 0x000fce0004000000 */
.L_x_293:
[----:B------:R-:W-:-:S08]  /*a600*/  NOP ;  /* 0x0000000000007918 */ /* 0x000fd00000000000 */
[----:B------:R-:W0:-:S00]  /*a610*/  USETMAXREG.DEALLOC.CTAPOOL 0x28 ;  /* 0x00000028000079c8 */ /* 0x000e0000080e0500 */
[----:B0-----:R-:W-:-:S13]  /*a620*/  ISETP.NE.AND P0, PT, R0, RZ, PT ;  /* 0x000000ff0000720c */ /* 0x001fda0003f05270 */
[----:B------:R-:W-:Y:S05]  /*a630*/  @P0 EXIT ;  /* 0x000000000000094d */ /* 0x000fea0003800000 */
[----:B------:R-:W-:Y:S01]  /*a640*/  LOP3.LUT P0, RZ, R8, 0xff, RZ, 0xc0, !PT ;  /* 0x000000ff08ff7812 */ /* 0x000fe2000780c0ff */
[----:B------:R-:W-:Y:S02]  /*a650*/  IMAD.MOV.U32 R0, RZ, RZ, 0x1 ;  /* 0x00000001ff007424 */ /* 0x000fe400078e00ff */
[----:B------:R-:W-:-:S10]  /*a660*/  IMAD.MOV.U32 R3, RZ, RZ, RZ ;  /* 0x000000ffff037224 */ /* 0x000fd400078e00ff */
[----:B------:R-:W-:Y:S05]  /*a670*/  @!P0 BRA `(.L_x_296) ;  /* 0x0000000c00408947 */ /* 0x000fea0003800000 */
[----:B------:R-:W0:Y:S01]  /*a680*/  LDC R0, c[0x0][0x28c] ;  /* 0x0000a300ff007b82 */ /* 0x000e220000000800 */
[----:B------:R-:W1:Y:S01]  /*a690*/  S2R R9, SR_CgaCtaId ;  /* 0x0000000000097919 */ /* 0x000e620000008800 */
[----:B------:R-:W-:Y:S01]  /*a6a0*/  ULDC UR5, c[0x0][0x600] ;  /* 0x0001800000057ab9 */ /* 0x000fe20000000800 */
[----:B------:R-:W-:Y:S01]  /*a6b0*/  ULDC UR4, c[0x0][0xc] ;  /* 0x0000030000047ab9 */ /* 0x000fe20000000800 */
[----:B------:R-:W-:Y:S01]  /*a6c0*/  UIADD3 UR16, UR5, -0x1, URZ ;  /* 0xffffffff05107890 */ /* 0x000fe2000fffe03f */
[----:B------:R-:W-:Y:S01]  /*a6d0*/  BSSY B0, `(.L_x_296) ;  /* 0x00000ca000007945 */ /* 0x000fe20003800000 */
[----:B------:R-:W-:Y:S01]  /*a6e0*/  ULDC UR6, c[0x0][0x658] ;  /* 0x0001960000067ab9 */ /* 0x000fe20000000800 */
[----:B------:R-:W-:Y:S01]  /*a6f0*/  ULDC UR5, c[0x0][0x10] ;  /* 0x0000040000057ab9 */ /* 0x000fe20000000800 */
[----:B------:R-:W-:Y:S01]  /*a700*/  UMOV UR7, 0xffffffff ;  /* 0xffffffff00077882 */ /* 0x000fe20000000000 */
[----:B------:R-:W-:Y:S01]  /*a710*/  UMOV UR8, 0x1 ;  /* 0x0000000100087882 */ /* 0x000fe20000000000 */
[----:B------:R-:W-:Y:S01]  /*a720*/  UIMAD.WIDE.U32 UR4, UR4, UR5, URZ ;  /* 0x00000005040472a5 */ /* 0x000fe2000f8e003f */
[----:B------:R-:W-:Y:S01]  /*a730*/  IMAD.MOV.U32 R11, RZ, RZ, 0x1 ;  /* 0x00000001ff0b7424 */ /* 0x000fe200078e00ff */
[----:B------:R-:W-:Y:S01]  /*a740*/  USHF.L.U32 UR7, UR7, UR6, URZ ;  /* 0x0000000607077299 */ /* 0x000fe2000800063f */
[----:B------:R-:W-:Y:S01]  /*a750*/  LOP3.LUT R8, R19, 0x2, RZ, 0xfc, !PT ;  /* 0x0000000213087812 */ /* 0x000fe200078efcff */
[----:B------:R-:W-:-:S02]  /*a760*/  USHF.L.U32 UR18, UR8, UR6, URZ ;  /* 0x0000000608127299 */ /* 0x000fc4000800063f */
[----:B------:R-:W-:Y:S01]  /*a770*/  ULOP3.LUT UR17, URZ, UR7, URZ, 0x33, !UPT ;  /* 0x000000073f117292 */ /* 0x000fe2000f8e333f */
[----:B------:R-:W-:Y:S01]  /*a780*/  ULDC UR6, c[0x0][0x14] ;  /* 0x0000050000067ab9 */ /* 0x000fe20000000800 */
[----:B------:R-:W-:Y:S01]  /*a790*/  ULDC.64 UR22, c[0x0][0x198] ;  /* 0x0000660000167ab9 */ /* 0x000fe20000000a00 */
[----:B------:R-:W-:Y:S02]  /*a7a0*/  UIMAD.WIDE.U32 UR20, UR4, UR6, URZ ;  /* 0x00000006041472a5 */ /* 0x000fe4000f8e003f */
[----:B------:R-:W-:Y:S01]  /*a7b0*/  UIMAD UR13, UR5, UR6, URZ ;  /* 0x00000006050d72a4 */ /* 0x000fe2000f8e023f */
[----:B0-----:R-:W-:-:S03]  /*a7c0*/  VIADD R0, R0, 0x1f ;  /* 0x0000001f00007836 */ /* 0x001fc60000000000 */
[----:B------:R-:W-:Y:S02]  /*a7d0*/  UIADD3 UR13, UR21, UR13, URZ ;  /* 0x0000000d150d7290 */ /* 0x000fe4000fffe03f */
[----:B------:R-:W-:-:S04]  /*a7e0*/  SHF.R.S32.HI R3, RZ, 0x1f, R0 ;  /* 0x0000001fff037819 */ /* 0x000fc80000011400 */
[----:B------:R-:W-:Y:S01]  /*a7f0*/  LEA.HI R10, R3, R0, RZ, 0x5 ;  /* 0x00000000030a7211 */ /* 0x000fe200078f28ff */
[C---:B-1----:R-:W-:Y:S02]  /*a800*/  IMAD.SHL.U32 R12, R9.reuse, 0x80, RZ ;  /* 0x00000080090c7824 */ /* 0x042fe400078e00ff */
[----:B------:R-:W-:Y:S01]  /*a810*/  IMAD.MOV.U32 R0, RZ, RZ, 0x1 ;  /* 0x00000001ff007424 */ /* 0x000fe200078e00ff */
[----:B------:R-:W-:Y:S01]  /*a820*/  SHF.R.S32.HI R10, RZ, 0x5, R10 ;  /* 0x00000005ff0a7819 */ /* 0x000fe2000001140a */
[----:B------:R-:W-:Y:S01]  /*a830*/  IMAD.MOV.U32 R3, RZ, RZ, RZ ;  /* 0x000000ffff037224 */ /* 0x000fe200078e00ff */
[----:B------:R-:W-:Y:S01]  /*a840*/  LOP3.LUT R12, R12, 0x80, RZ, 0xc0, !PT ;  /* 0x000000800c0c7812 */ /* 0x000fe200078ec0ff */
[----:B------:R-:W-:Y:S02]  /*a850*/  IMAD.SHL.U32 R9, R9, 0x1000, RZ ;  /* 0x0000100009097824 */ /* 0x000fe400078e00ff */
[----:B------:R-:W-:-:S07]  /*a860*/  VIADD R13, R10, 0x1 ;  /* 0x000000010a0d7836 */ /* 0x000fce0000000000 */
.L_x_307:
[----:B------:R-:W-:-:S03]  /*a870*/  UMOV UR4, 0xffffffff ;  /* 0xffffffff00047882 */ /* 0x000fc60000000000 */
[----:B------:R-:W-:Y:S05]  /*a880*/  BRA.DIV UR4, `(.L_x_297) ;  /* 0x0000000e04c87947 */ /* 0x000fea000b800000 */
[----:B------:R-:W-:-:S13]  /*a890*/  ELECT P6, URZ, PT ;  /* 0x00000000003f782f */ /* 0x000fda00038c0000 */
.L_x_319:
[----:B------:R-:W0:Y:S01]  /*a8a0*/  LDC R4, c[0x0][0x28c] ;  /* 0x0000a300ff047b82 */ /* 0x000e220000000800 */
[----:B------:R-:W-:Y:S01]  /*a8b0*/  BSSY B1, `(.L_x_298) ;  /* 0x0000038000017945 */ /* 0x000fe20003800000 */
[----:B0-----:R-:W-:-:S13]  /*a8c0*/  ISETP.LT.OR P6, PT, R4, 0x1, !P6 ;  /* 0x000000010400780c */ /* 0x001fda00077c1670 */
[----:B------:R-:W-:Y:S05]  /*a8d0*/  @P6 BRA `(.L_x_299) ;  /* 0x0000000000d46947 */ /* 0x000fea0003800000 */
[----:B------:R-:W-:Y:S02]  /*a8e0*/  IMAD R21, R21, 0x100, R12 ;  /* 0x0000010015157824 */ /* 0x000fe400078e020c */
[----:B------:R-:W-:Y:S02]  /*a8f0*/  IMAD.SHL.U32 R20, R20, 0x80, RZ ;  /* 0x0000008014147824 */ /* 0x000fe400078e00ff */
[----:B------:R-:W-:Y:S02]  /*a900*/  IMAD.MOV.U32 R24, RZ, RZ, RZ ;  /* 0x000000ffff187224 */ /* 0x000fe400078e00ff */
[----:B------:R-:W-:Y:S02]  /*a910*/  IMAD.MOV.U32 R4, RZ, RZ, R13 ;  /* 0x000000ffff047224 */ /* 0x000fe400078e000d */
[----:B------:R-:W-:Y:S02]  /*a920*/  IMAD.MOV.U32 R5, RZ, RZ, R0 ;  /* 0x000000ffff057224 */ /* 0x000fe400078e0000 */
[----:B------:R-:W-:-:S07]  /*a930*/  IMAD.MOV.U32 R7, RZ, RZ, R3 ;  /* 0x000000ffff077224 */ /* 0x000fce00078e0003 */
.L_x_302:
[----:B------:R-:W0:Y:S01]  /*a940*/  S2R R15, SR_CgaCtaId ;  /* 0x00000000000f7919 */ /* 0x000e220000008800 */
[----:B------:R-:W-:Y:S02]  /*a950*/  MOV R14, 0x400 ;  /* 0x00000400000e7802 */ /* 0x000fe40000000f00 */
[----:B------:R-:W-:Y:S02]  /*a960*/  LOP3.LUT P1, RZ, R18, 0x7f, RZ, 0xc0, !PT ;  /* 0x0000007f12ff7812 */ /* 0x000fe4000782c0ff */
[----:B0-----:R-:W-:Y:S02]  /*a970*/  LEA R22, R15, R14, 0x18 ;  /* 0x0000000e0f167211 */ /* 0x001fe400078ec0ff */
[----:B------:R-:W-:-:S09]  /*a980*/  SHF.L.U32 R14, R5, 0x1f, RZ ;  /* 0x0000001f050e7819 */ /* 0x000fd200000006ff */
[----:B------:R-:W0:Y:S01]  /*a990*/  @!P1 LDC R15, c[0x0][0x500] ;  /* 0x00014000ff0f9b82 */ /* 0x000e220000000800 */
[----:B------:R-:W-:-:S04]  /*a9a0*/  IMAD R23, R7, 0x8, R22 ;  /* 0x0000000807177824 */ /* 0x000fc800078e0216 */
[----:B------:R-:W1:Y:S02]  /*a9b0*/  SYNCS.PHASECHK.TRANS64.TRYWAIT P0, [R23+URZ+0x28], R14 ;  /* 0x0000280e170075a7 */ /* 0x000e64000800017f */
[----:B-1----:R-:W-:Y:S05]  /*a9c0*/  @!P0 BRA `(.L_x_300) ;  /* 0x0000000c00988947 */ /* 0x002fea0003800000 */
.L_x_320:
[----:B-1----:R-:W-:Y:S01]  /*a9d0*/  PRMT R14, R8, 0x9910, RZ ;  /* 0x00009910080e7816 */ /* 0x002fe200000000ff */
[----:B0-----:R0:W-:Y:S03]  /*a9e0*/  @!P1 SYNCS.ARRIVE.TRANS64 RZ, [R23+URZ], R15 ;  /* 0x0000000f17ff99a7 */ /* 0x0011e6000800003f */
[----:B------:R-:W-:-:S13]  /*a9f0*/  ISETP.NE.AND P0, PT, R14, 0x2, PT ;  /* 0x000000020e00780c */ /* 0x000fda0003f05270 */
[----:B0-----:R-:W-:Y:S05]  /*aa00*/  @P0 BRA `(.L_x_301) ;  /* 0x0000000000040947 */ /* 0x001fea0003800000 */
[----:B------:R-:W-:Y:S01]  /*aa10*/  BPT.TRAP 0x1 ;  /* 0x000000040000795c */ /* 0x000fe20000300000 */
.L_x_301:
[----:B------:R-:W-:Y:S01]  /*aa20*/  IMAD.SHL.U32 R14, R7, 0x2000, RZ ;  /* 0x00002000070e7824 */ /* 0x000fe200078e00ff */
[----:B------:R-:W-:Y:S01]  /*aa30*/  R2UR UR9, R23 ;  /* 0x00000000170972ca */ /* 0x000fe200000e0000 */
[----:B------:R-:W-:Y:S01]  /*aa40*/  VIADD R4, R4, 0xffffffff ;  /* 0xffffffff04047836 */ /* 0x000fe20000000000 */
[----:B------:R-:W-:Y:S01]  /*aa50*/  R2UR UR11, R20 ;  /* 0x00000000140b72ca */ /* 0x000fe200000e0000 */
[----:B------:R-:W-:Y:S01]  /*aa60*/  UIADD3 UR4, UP0, UR22, 0xf0, URZ ;  /* 0x000000f016047890 */ /* 0x000fe2000ff1e03f */
[----:B------:R-:W-:Y:S01]  /*aa70*/  LOP3.LUT R15, R14, 0x1000, R9, 0xf8, !PT ;  /* 0x000010000e0f7812 */ /* 0x000fe200078ef809 */
[----:B------:R-:W-:Y:S01]  /*aa80*/  UIADD3 UR24, UP1, UR22, 0x1f0, URZ ;  /* 0x000001f016187890 */ /* 0x000fe2000ff3e03f */
[----:B------:R-:W-:Y:S01]  /*aa90*/  IADD3 R14, R22, 0x100, R14 ;  /* 0x00000100160e7810 */ /* 0x000fe20007ffe00e */
[----:B------:R-:W-:Y:S01]  /*aaa0*/  UIADD3.X UR5, URZ, UR23, URZ, UP0, !UPT ;  /* 0x000000173f057290 */ /* 0x000fe200087fe43f */
[----:B------:R-:W-:Y:S01]  /*aab0*/  R2UR UR10, R24 ;  /* 0x00000000180a72ca */ /* 0x000fe200000e0000 */
[----:B------:R-:W-:Y:S01]  /*aac0*/  IMAD R15, R15, 0x2, R22 ;  /* 0x000000020f0f7824 */ /* 0x000fe200078e0216 */
[----:B------:R-:W-:Y:S01]  /*aad0*/  R2UR UR14, R14 ;  /* 0x000000000e0e72ca */ /* 0x000fe200000e0000 */
[----:B------:R-:W-:Y:S01]  /*aae0*/  VIADD R7, R7, 0x1 ;  /* 0x0000000107077836 */ /* 0x000fe20000000000 */
[----:B------:R-:W-:Y:S01]  /*aaf0*/  R2UR UR12, R6 ;  /* 0x00000000060c72ca */ /* 0x000fe200000e0000 */
[----:B------:R-:W-:Y:S01]  /*ab00*/  UIADD3.X UR25, URZ, UR23, URZ, UP1, !UPT ;  /* 0x000000173f197290 */ /* 0x000fe20008ffe43f */
[----:B------:R-:W-:Y:S01]  /*ab10*/  R2UR UR8, R15 ;  /* 0x000000000f0872ca */ /* 0x000fe200000e0000 */
[----:B------:R-:W-:Y:S01]  /*ab20*/  UMOV UR6, 0x0 ;  /* 0x0000000000067882 */ /* 0x000fe20000000000 */
[----:B------:R-:W-:Y:S01]  /*ab30*/  R2UR UR19, R21 ;  /* 0x00000000151372ca */ /* 0x000fe200000e0000 */
[----:B------:R-:W-:Y:S01]  /*ab40*/  UMOV UR7, 0x10000000 ;  /* 0x1000000000077882 */ /* 0x000fe20000000000 */
[----:B------:R-:W-:Y:S01]  /*ab50*/  ISETP.GT.AND P1, PT, R4, 0x1, PT ;  /* 0x000000010400780c */ /* 0x000fe20003f24270 */
[----:B------:R-:W-:Y:S01]  /*ab60*/  UMOV UR26, 0x30000 ;  /* 0x00030000001a7882 */ /* 0x000fe20000000000 */
[----:B------:R-:W-:Y:S01]  /*ab70*/  ISETP.NE.AND P0, PT, R7, 0x5, PT ;  /* 0x000000050700780c */ /* 0x000fe20003f05270 */
[----:B------:R-:W-:-:S03]  /*ab80*/  VIADD R24, R24, 0x20 ;  /* 0x0000002018187836 */ /* 0x000fc60000000000 */
[----:B------:R-:W-:Y:S02]  /*ab90*/  SEL R14, RZ, 0x1, P0 ;  /* 0x00000001ff0e7807 */ /* 0x000fe40000000000 */
[----:B------:R-:W-:Y:S01]  /*aba0*/  SEL R7, R7, RZ, P0 ;  /* 0x000000ff07077207 */ /* 0x000fe20000000000 */
[----:B------:R-:W-:Y:S01]  /*abb0*/  UIADD3 UR15, UR8, 0xa100, URZ ;  /* 0x0000a100080f7890 */ /* 0x000fe2000fffe03f */
[----:B------:R-:W-:Y:S02]  /*abc0*/  LOP3.LUT R5, R5, R14, RZ, 0x3c, !PT ;  /* 0x0000000e05057212 */ /* 0x000fe400078e3cff */
[----:B------:R-:W-:Y:S02]  /*abd0*/  UMOV UR8, UR14 ;  /* 0x0000000e00087c82 */ /* 0x000fe40008000000 */
[----:B------:R0:W-:Y:S02]  /*abe0*/  UTMALDG.3D [UR8], [UR4], desc[UR6] ;  /* 0x00000608040075b4 */ /* 0x0001e40008011000 */
[----:B0-----:R-:W-:Y:S01]  /*abf0*/  UMOV UR8, UR15 ;  /* 0x0000000f00087c82 */ /* 0x001fe20008000000 */
[----:B------:R-:W-:-:S02]  /*ac00*/  UMOV UR11, UR19 ;  /* 0x00000013000b7c82 */ /* 0x000fc40008000000 */
[----:B------:R0:W-:Y:S02]  /*ac10*/  UTMALDG.3D.MULTICAST [UR8], [UR24], UR26, desc[UR6] ;  /* 0x00000608180073b4 */ /* 0x0001e4000801181a */
[----:B0-----:R-:W-:Y:S05]  /*ac20*/  @P1 BRA `(.L_x_302) ;  /* 0xfffffffc00441947 */ /* 0x001fea000383ffff */
.L_x_299:
[----:B------:R-:W-:Y:S05]  /*ac30*/  BSYNC B1 ;  /* 0x0000000000017941 */ /* 0x000fea0003800000 */
.L_x_298:
[----:B------:R-:W-:Y:S01]  /*ac40*/  LOP3.LUT P1, RZ, R11, 0xff, RZ, 0xc0, !PT ;  /* 0x000000ff0bff7812 */ /* 0x000fe2000782c0ff */
[C---:B------:R-:W-:Y:S01]  /*ac50*/  IMAD.IADD R6, R10.reuse, 0x1, R3 ;  /* 0x000000010a067824 */ /* 0x040fe200078e0203 */
[----:B------:R-:W-:Y:S01]  /*ac60*/  ULDC.64 UR4, c[0x0][0x650] ;  /* 0x0001940000047ab9 */ /* 0x000fe20000000a00 */
[----:B------:R-:W-:Y:S01]  /*ac70*/  ISETP.GE.U32.AND P2, PT, R10, 0x5, PT ;  /* 0x000000050a00780c */ /* 0x000fe20003f46070 */
[----:B------:R-:W-:Y:S01]  /*ac80*/  BSSY B1, `(.L_x_303) ;  /* 0x000006c000017945 */ /* 0x000fe20003800000 */
[----:B------:R-:W-:Y:S01]  /*ac90*/  IMAD.MOV.U32 R20, RZ, RZ, -0x1 ;  /* 0xffffffffff147424 */ /* 0x000fe200078e00ff */
[----:B------:R-:W-:Y:S01]  /*aca0*/  ISETP.GT.U32.AND P0, PT, R6, 0x4, PT ;  /* 0x000000040600780c */ /* 0x000fe20003f04070 */
[----:B------:R-:W-:Y:S01]  /*acb0*/  IMAD.MOV.U32 R21, RZ, RZ, -0x1 ;  /* 0xffffffffff157424 */ /* 0x000fe200078e00ff */
[----:B------:R-:W-:Y:S02]  /*acc0*/  PRMT R11, RZ, 0x7610, R11 ;  /* 0x00007610ff0b7816 */ /* 0x000fe4000000000b */
[----:B------:R-:W-:-:S03]  /*acd0*/  ISETP.LT.U32.AND P0, PT, R10, 0x5, P0 ;  /* 0x000000050a00780c */ /* 0x000fc60000701070 */
[----:B------:R-:W0:Y:S01]  /*ace0*/  @P1 S2R R5, SR_CgaCtaId ;  /* 0x0000000000051919 */ /* 0x000e220000008800 */
[----:B------:R-:W-:-:S04]  /*acf0*/  @P1 MOV R4, 0x400 ;  /* 0x0000040000041802 */ /* 0x000fc80000000f00 */
[----:B0-----:R-:W-:Y:S01]  /*ad00*/  @P1 LEA R3, R5, R4, 0x18 ;  /* 0x0000000405031211 */ /* 0x001fe200078ec0ff */
[----:B------:R-:W-:-:S03]  /*ad10*/  IMAD.WIDE.U32 R4, R6, -0x33333333, RZ ;  /* 0xcccccccd06047825 */ /* 0x000fc600078e00ff */
[----:B------:R0:W-:Y:S01]  /*ad20*/  @P1 SYNCS.ARRIVE.TRANS64.A1T0 RZ, [R3+URZ+0x68], RZ ;  /* 0x000068ff03ff19a7 */ /* 0x0001e2000810003f */
[----:B------:R-:W-:Y:S02]  /*ad30*/  IADD3 R16, P1, R16, UR20, RZ ;  /* 0x0000001410107c10 */ /* 0x000fe4000ff3e0ff */
[----:B------:R-:W-:Y:S02]  /*ad40*/  SHF.R.U32.HI R5, RZ, 0x2, R5 ;  /* 0x00000002ff057819 */ /* 0x000fe40000011605 */
[----:B------:R-:W-:Y:S02]  /*ad50*/  IADD3.X R17, R17, UR13, RZ, P1, !PT ;  /* 0x0000000d11117c10 */ /* 0x000fe40008ffe4ff */
[----:B------:R-:W-:Y:S02]  /*ad60*/  PRMT R4, RZ, 0x7610, R4 ;  /* 0x00007610ff047816 */ /* 0x000fe40000000004 */
[----:B0-----:R-:W-:Y:S02]  /*ad70*/  SEL R3, RZ, 0x1, !P0 ;  /* 0x00000001ff037807 */ /* 0x001fe40004000000 */
[----:B------:R-:W-:-:S02]  /*ad80*/  ISETP.GE.U32.AND P0, PT, R16, UR4, PT ;  /* 0x0000000410007c0c */ /* 0x000fc4000bf06070 */
[----:B------:R-:W-:Y:S01]  /*ad90*/  LOP3.LUT R0, R0, R3, RZ, 0x3c, !PT ;  /* 0x0000000300007212 */ /* 0x000fe200078e3cff */
[----:B------:R-:W-:Y:S01]  /*ada0*/  IMAD R3, R5, -0x5, R6 ;  /* 0xfffffffb05037824 */ /* 0x000fe200078e0206 */
[----:B------:R-:W-:Y:S01]  /*adb0*/  ISETP.GE.U32.AND.EX P0, PT, R17, UR5, PT, P0 ;  /* 0x0000000511007c0c */ /* 0x000fe2000bf06100 */
[----:B------:R-:W-:Y:S01]  /*adc0*/  IMAD.MOV.U32 R6, RZ, RZ, -0x1 ;  /* 0xffffffffff067424 */ /* 0x000fe200078e00ff */
[----:B------:R-:W-:-:S11]  /*add0*/  @P2 LOP3.LUT R0, R0, 0x1, R5, 0x78, !PT ;  /* 0x0000000100002812 */ /* 0x000fd600078e7805 */
[----:B------:R-:W-:Y:S05]  /*ade0*/  @P0 BRA `(.L_x_304) ;  /* 0x0000000400540947 */ /* 0x000fea0003800000 */
[----:B------:R-:W0:Y:S01]  /*adf0*/  S2R R15, SR_CTAID.X ;  /* 0x00000000000f7919 */ /* 0x000e220000002500 */
[----:B------:R-:W-:Y:S01]  /*ae00*/  ULDC.64 UR4, c[0x0][0x628] ;  /* 0x00018a0000047ab9 */ /* 0x000fe20000000a00 */
[----:B------:R-:W-:Y:S01]  /*ae10*/  ULDC UR7, c[0x0][0x630] ;  /* 0x00018c0000077ab9 */ /* 0x000fe20000000800 */
[----:B------:R-:W-:Y:S01]  /*ae20*/  ISETP.NE.U32.AND P0, PT, RZ, UR4, PT ;  /* 0x00000004ff007c0c */ /* 0x000fe2000bf05070 */
[----:B------:R-:W1:Y:S01]  /*ae30*/  S2R R20, SR_CTAID.Y ;  /* 0x0000000000147919 */ /* 0x000e620000002600 */
[----:B------:R-:W-:Y:S01]  /*ae40*/  ULDC UR8, c[0x0][0x150] ;  /* 0x0000540000087ab9 */ /* 0x000fe20000000800 */
[----:B------:R-:W-:Y:S01]  /*ae50*/  IMAD.MOV.U32 R4, RZ, RZ, R16 ;  /* 0x000000ffff047224 */ /* 0x000fe200078e0010 */
[----:B------:R-:W-:Y:S01]  /*ae60*/  ISETP.NE.AND.EX P0, PT, RZ, UR5, PT, P0 ;  /* 0x00000005ff007c0c */ /* 0x000fe2000bf05300 */
[----:B------:R-:W-:Y:S01]  /*ae70*/  IMAD.MOV.U32 R5, RZ, RZ, R17 ;  /* 0x000000ffff057224 */ /* 0x000fe200078e0011 */
[----:B0-----:R-:W-:-:S11]  /*ae80*/  I2FP.F32.U32 R22, R15 ;  /* 0x0000000f00167245 */ /* 0x001fd60000201000 */
[----:B------:R-:W-:Y:S05]  /*ae90*/  @!P0 BRA `(.L_x_305) ;  /* 0x0000000000288947 */ /* 0x000fea0003800000 */
[----:B------:R-:W-:Y:S02]  /*aea0*/  ULDC UR6, c[0x0][0x634] ;  /* 0x00018d0000067ab9 */ /* 0x000fe40000000800 */
[----:B------:R-:W-:-:S05]  /*aeb0*/  IADD3 R5, P0, R16, UR6, RZ ;  /* 0x0000000610057c10 */ /* 0x000fca000ff1e0ff */
[----:B------:R-:W-:-:S04]  /*aec0*/  IMAD.X R21, RZ, RZ, R17, P0 ;  /* 0x000000ffff157224 */ /* 0x000fc800000e0611 */
[----:B------:R-:W-:-:S04]  /*aed0*/  IMAD.WIDE.U32 R6, R21, UR4, RZ ;  /* 0x0000000415067c25 */ /* 0x000fc8000f8e00ff */
[----:B------:R-:W-:-:S04]  /*aee0*/  IMAD.WIDE.U32 R6, P0, R5, UR5, R6 ;  /* 0x0000000505067c25 */ /* 0x000fc8000f800006 */
[----:B------:R-:W-:-:S04]  /*aef0*/  IMAD.WIDE.U32 R4, R5, UR4, RZ ;  /* 0x0000000405047c25 */ /* 0x000fc8000f8e00ff */
[----:B------:R-:W-:Y:S01]  /*af00*/  IMAD.MOV.U32 R4, RZ, RZ, R7 ;  /* 0x000000ffff047224 */ /* 0x000fe200078e0007 */
[----:B------:R-:W-:Y:S01]  /*af10*/  IADD3 RZ, P1, R5, R6, RZ ;  /* 0x0000000605ff7210 */ /* 0x000fe20007f3e0ff */
[----:B------:R-:W-:-:S04]  /*af20*/  IMAD.X R5, RZ, RZ, RZ, P0 ;  /* 0x000000ffff057224 */ /* 0x000fc800000e06ff */
[----:B------:R-:W-:-:S08]  /*af30*/  IMAD.WIDE.U32.X R4, R21, UR5, R4, P1 ;  /* 0x0000000515047c25 */ /* 0x000fd000088e0404 */
.L_x_305:
[--C-:B------:R-:W-:Y:S01]  /*af40*/  SHF.R.U64 R14, R4, UR7, R5.reuse ;  /* 0x00000007040e7c19 */ /* 0x100fe20008001205 */
[----:B------:R-:W-:Y:S01]  /*af50*/  FMUL R22, R22, UR8 ;  /* 0x0000000816167c20 */ /* 0x000fe20008400000 */
[----:B------:R-:W-:Y:S01]  /*af60*/  SHF.R.U32.HI R4, RZ, UR7, R5 ;  /* 0x00000007ff047c19 */ /* 0x000fe20008011605 */
[----:B------:R-:W0:Y:S01]  /*af70*/  LDC R6, c[0x0][0x144] ;  /* 0x00005100ff067b82 */ /* 0x000e220000000800 */
[----:B------:R-:W-:Y:S01]  /*af80*/  IADD3 R5, P0, RZ, -R14, RZ ;  /* 0x8000000eff057210 */ /* 0x000fe20007f1e0ff */
[----:B------:R-:W-:Y:S01]  /*af90*/  ULDC UR6, c[0x0][0x154] ;  /* 0x0000550000067ab9 */ /* 0x000fe20000000800 */
[----:B-1----:R-:W-:Y:S01]  /*afa0*/  I2FP.F32.U32 R7, R20 ;  /* 0x0000001400077245 */ /* 0x002fe20000201000 */
[----:B------:R-:W1:Y:S01]  /*afb0*/  F2I.U32.TRUNC.NTZ R22, R22 ;  /* 0x0000001600167305 */ /* 0x000e62000020f000 */
[----:B------:R-:W-:Y:S01]  /*afc0*/  ULDC.64 UR4, c[0x0][0x620] ;  /* 0x0001880000047ab9 */ /* 0x000fe20000000a00 */
[----:B------:R-:W-:Y:S01]  /*afd0*/  IMAD.X R4, RZ, RZ, ~R4, P0 ;  /* 0x000000ffff047224 */ /* 0x000fe200000e0e04 */
[----:B------:R-:W-:Y:S01]  /*afe0*/  ISETP.NE.AND P2, PT, R2, 0x1, PT ;  /* 0x000000010200780c */ /* 0x000fe20003f45270 */
[----:B------:R-:W-:Y:S01]  /*aff0*/  FMUL R23, R7, UR6 ;  /* 0x0000000607177c20 */ /* 0x000fe20008400000 */
[----:B------:R-:W2:Y:S01]  /*b000*/  LDC R25, c[0x0][0x148] ;  /* 0x00005200ff197b82 */ /* 0x000ea20000000800 */
[----:B------:R-:W-:Y:S01]  /*b010*/  IMAD R4, R4, UR4, RZ ;  /* 0x0000000404047c24 */ /* 0x000fe2000f8e02ff */
[----:B------:R-:W-:-:S02]  /*b020*/  ULDC.64 UR6, c[0x0][0x640] ;  /* 0x0001900000067ab9 */ /* 0x000fc40000000a00 */
[----:B------:R-:W-:Y:S01]  /*b030*/  ISETP.NE.U32.AND P0, PT, RZ, UR6, PT ;  /* 0x00000006ff007c0c */ /* 0x000fe2000bf05070 */
[----:B------:R-:W3:Y:S01]  /*b040*/  F2I.U32.TRUNC.NTZ R23, R23 ;  /* 0x0000001700177305 */ /* 0x000ee2000020f000 */
[C---:B------:R-:W-:Y:S02]  /*b050*/  IMAD R7, R5.reuse, UR5, R4 ;  /* 0x0000000505077c24 */ /* 0x040fe4000f8e0204 */
[----:B------:R-:W-:Y:S01]  /*b060*/  IMAD.WIDE.U32 R4, R5, UR4, R16 ;  /* 0x0000000405047c25 */ /* 0x000fe2000f8e0010 */
[----:B------:R-:W-:Y:S01]  /*b070*/  ULDC UR4, c[0x0][0x618] ;  /* 0x0001860000047ab9 */ /* 0x000fe20000000800 */
[----:B------:R-:W-:Y:S02]  /*b080*/  ISETP.NE.AND.EX P0, PT, RZ, UR7, PT, P0 ;  /* 0x00000007ff007c0c */ /* 0x000fe4000bf05300 */
[----:B------:R-:W-:Y:S02]  /*b090*/  IMAD.IADD R5, R5, 0x1, R7 ;  /* 0x0000000105057824 */ /* 0x000fe400078e0207 */
[----:B-1----:R-:W-:-:S03]  /*b0a0*/  IMAD.MOV R22, RZ, RZ, -R22 ;  /* 0x000000ffff167224 */ /* 0x002fc600078e0a16 */
[----:B------:R-:W-:Y:S01]  /*b0b0*/  SHF.R.U64 R21, R4, UR4, R5 ;  /* 0x0000000404157c19 */ /* 0x000fe20008001205 */
[----:B0-----:R-:W-:Y:S01]  /*b0c0*/  IMAD R15, R6, R22, R15 ;  /* 0x00000016060f7224 */ /* 0x001fe200078e020f */
[----:B------:R-:W-:Y:S01]  /*b0d0*/  SHF.R.U32.HI R4, RZ, UR4, R5 ;  /* 0x00000004ff047c19 */ /* 0x000fe20008011605 */
[----:B------:R-:W-:Y:S01]  /*b0e0*/  ULDC UR4, c[0x0][0x608] ;  /* 0x0001820000047ab9 */ /* 0x000fe20000000800 */
[----:B---3--:R-:W-:Y:S02]  /*b0f0*/  IMAD.MOV R6, RZ, RZ, -R23 ;  /* 0x000000ffff067224 */ /* 0x008fe400078e0a17 */
[--C-:B------:R-:W-:Y:S02]  /*b100*/  SHF.R.U64 R22, R21, UR4, R4.reuse ;  /* 0x0000000415167c19 */ /* 0x100fe40008001204 */
[----:B------:R-:W-:Y:S01]  /*b110*/  SHF.R.U32.HI R5, RZ, UR4, R4 ;  /* 0x00000004ff057c19 */ /* 0x000fe20008011604 */
[----:B------:R-:W-:Y:S01]  /*b120*/  ULDC UR4, c[0x0][0x658] ;  /* 0x0001960000047ab9 */ /* 0x000fe20000000800 */
[----:B--2---:R-:W-:-:S02]  /*b130*/  @P2 IMAD R15, R25, R6, R20 ;  /* 0x00000006190f2224 */ /* 0x004fc400078e0214 */
[--C-:B------:R-:W-:Y:S02]  /*b140*/  SHF.R.U64 R20, R22, UR4, R5.reuse ;  /* 0x0000000416147c19 */ /* 0x100fe40008001205 */
[----:B------:R-:W-:-:S03]  /*b150*/  SHF.R.U32.HI R23, RZ, UR4, R5 ;  /* 0x00000004ff177c19 */ /* 0x000fc60008011605 */
[----:B------:R-:W-:Y:S02]  /*b160*/  IMAD.MOV.U32 R6, RZ, RZ, R20 ;  /* 0x000000ffff067224 */ /* 0x000fe400078e0014 */
[----:B------:R-:W-:Y:S01]  /*b170*/  IMAD.MOV.U32 R5, RZ, RZ, R23 ;  /* 0x000000ffff057224 */ /* 0x000fe200078e0017 */
[----:B------:R-:W-:Y:S06]  /*b180*/  @!P0 BRA `(.L_x_306) ;  /* 0x00000000002c8947 */ /* 0x000fec0003800000 */
        /* <DEDUP_REMOVED lines=9> */
[----:B------:R-:W-:-:S04]  /*b220*/  IMAD.WIDE.U32.X R4, R23, UR7, R4, P1 ;  /* 0x0000000717047c25 */ /* 0x000fc800088e0404 */
[----:B------:R-:W-:-:S07]  /*b230*/  IMAD.MOV.U32 R6, RZ, RZ, R4 ;  /* 0x000000ffff067224 */ /* 0x000fce00078e0004 */
.L_x_306:
[----:B------:R-:W-:Y:S01]  /*b240*/  ULDC UR4, c[0x0][0x648] ;  /* 0x0001920000047ab9 */ /* 0x000fe20000000800 */
[----:B------:R-:W-:Y:S01]  /*b250*/  LOP3.LUT R4, R22, UR17, RZ, 0xc0, !PT ;  /* 0x0000001116047c12 */ /* 0x000fe2000f8ec0ff */
[----:B------:R-:W-:Y:S01]  /*b260*/  ULDC UR5, c[0x0][0x610] ;  /* 0x0001840000057ab9 */ /* 0x000fe20000000800 */
[----:B------:R-:W-:Y:S01]  /*b270*/  SHF.R.U64 R5, R6, UR4, R5 ;  /* 0x0000000406057c19 */ /* 0x000fe20008001205 */
[----:B------:R-:W-:Y:S01]  /*b280*/  ULDC UR4, c[0x0][0x638] ;  /* 0x00018e0000047ab9 */ /* 0x000fe20000000800 */
[----:B------:R-:W-:Y:S01]  /*b290*/  LOP3.LUT R21, R21, UR16, RZ, 0xc0, !PT ;  /* 0x0000001015157c12 */ /* 0x000fe2000f8ec0ff */
[----:B------:R-:W-:Y:S02]  /*b2a0*/  IMAD.MOV.U32 R6, RZ, RZ, R14 ;  /* 0x000000ffff067224 */ /* 0x000fe400078e000e */
[----:B------:R-:W-:Y:S02]  /*b2b0*/  IMAD.MOV R7, RZ, RZ, -R5 ;  /* 0x000000ffff077224 */ /* 0x000fe400078e0a05 */
[----:B------:R-:W-:-:S02]  /*b2c0*/  IMAD R4, R5, UR18, R4 ;  /* 0x0000001205047c24 */ /* 0x000fc4000f8e0204 */
[----:B------:R-:W-:Y:S01]  /*b2d0*/  IMAD R20, R7, UR4, R20 ;  /* 0x0000000407147c24 */ /* 0x000fe2000f8e0214 */
[----:B------:R-:W-:Y:S01]  /*b2e0*/  ULDC UR4, c[0x0][0x600] ;  /* 0x0001800000047ab9 */ /* 0x000fe20000000800 */
[----:B------:R-:W-:Y:S02]  /*b2f0*/  IMAD R15, R4, UR5, R15 ;  /* 0x00000005040f7c24 */ /* 0x000fe4000f8e020f */
[----:B------:R-:W-:Y:S02]  /*b300*/  IMAD R20, R20, UR4, R21 ;  /* 0x0000000414147c24 */ /* 0x000fe4000f8e0215 */
[----:B------:R-:W-:-:S03]  /*b310*/  IMAD.MOV.U32 R4, RZ, RZ, 0x1 ;  /* 0x00000001ff047424 */ /* 0x000fc600078e00ff */
[----:B------:R-:W-:Y:S02]  /*b320*/  SEL R21, R20, R15, !P2 ;  /* 0x0000000f14157207 */ /* 0x000fe40005000000 */
[----:B------:R-:W-:-:S07]  /*b330*/  SEL R20, R15, R20, !P2 ;  /* 0x000000140f147207 */ /* 0x000fce0005000000 */
.L_x_304:
[----:B------:R-:W-:Y:S05]  /*b340*/  BSYNC B1 ;  /* 0x0000000000017941 */ /* 0x000fea0003800000 */
.L_x_303:
[----:B------:R-:W-:-:S13]  /*b350*/  LOP3.LUT P0, RZ, R4, 0xff, RZ, 0xc0, !PT ;  /* 0x000000ff04ff7812 */ /* 0x000fda000780c0ff */
[----:B------:R-:W-:Y:S05]  /*b360*/  @P0 BRA `(.L_x_307) ;  /* 0xfffffff400400947 */ /* 0x000fea000383ffff */
[----:B------:R-:W-:Y:S05]  /*b370*/  BSYNC B0 ;  /* 0x0000000000007941 */ /* 0x000fea0003800000 */
.L_x_296:
[----:B------:R-:W-:-:S03]  /*b380*/  UMOV UR4, 0xffffffff ;  /* 0xffffffff00047882 */ /* 0x000fc60000000000 */
[----:B------:R-:W-:Y:S05]  /*b390*/  BRA.DIV UR4, `(.L_x_308) ;  /* 0x0000000604387947 */ /* 0x000fea000b800000 */
[----:B------:R-:W-:-:S13]  /*b3a0*/  ELECT P6, URZ, PT ;  /* 0x00000000003f782f */ /* 0x000fda00038c0000 */
.L_x_323:
[----:B------:R-:W-:Y:S04]  /*b3b0*/  BSSY B0, `(.L_x_309) ;  /* 0x0000034000007945 */ /* 0x000fe80003800000 */
[----:B------:R-:W-:Y:S05]  /*b3c0*/  @!P6 BRA `(.L_x_310) ;  /* 0x0000000000c8e947 */ /* 0x000fea0003800000 */
[----:B------:R-:W-:-:S04]  /*b3d0*/  LOP3.LUT R19, R19, 0x2, RZ, 0xfc, !PT ;  /* 0x0000000213137812 */ /* 0x000fc800078efcff */
[----:B------:R-:W-:-:S13]  /*b3e0*/  ISETP.NE.AND P0, PT, R19, 0x3, PT ;  /* 0x000000031300780c */ /* 0x000fda0003f05270 */
[----:B------:R-:W-:Y:S05]  /*b3f0*/  @!P0 BRA `(.L_x_311) ;  /* 0x0000000000048947 */ /* 0x000fea0003800000 */
[----:B------:R-:W-:Y:S01]  /*b400*/  BPT.TRAP 0x1 ;  /* 0x000000040000795c */ /* 0x000fe20000300000 */
.L_x_311:
[----:B------:R-:W0:Y:S01]  /*b410*/  S2R R5, SR_CgaCtaId ;  /* 0x0000000000057919 */ /* 0x000e220000008800 */
[----:B------:R-:W-:Y:S02]  /*b420*/  MOV R2, 0x400 ;  /* 0x0000040000027802 */ /* 0x000fe40000000f00 */
[----:B------:R-:W-:Y:S02]  /*b430*/  SHF.L.U32 R4, R0, 0x1f, RZ ;  /* 0x0000001f00047819 */ /* 0x000fe400000006ff */
[----:B0-----:R-:W-:-:S05]  /*b440*/  LEA R2, R5, R2, 0x18 ;  /* 0x0000000205027211 */ /* 0x001fca00078ec0ff */
[----:B------:R-:W-:-:S04]  /*b450*/  VIADD R2, R2, 0x28 ;  /* 0x0000002802027836 */ /* 0x000fc80000000000 */
[C---:B------:R-:W-:Y:S02]  /*b460*/  IMAD R7, R3.reuse, 0x8, R2 ;  /* 0x0000000803077824 */ /* 0x040fe400078e0202 */
[----:B------:R-:W-:Y:S02]  /*b470*/  VIADD R3, R3, 0x1 ;  /* 0x0000000103037836 */ /* 0x000fe40000000000 */
[----:B------:R-:W0:Y:S03]  /*b480*/  SYNCS.PHASECHK.TRANS64.TRYWAIT P0, [R7+URZ], R4 ;  /* 0x00000004070075a7 */ /* 0x000e26000800017f */
[----:B------:R-:W-:-:S04]  /*b490*/  ISETP.NE.AND P1, PT, R3, 0x5, PT ;  /* 0x000000050300780c */ /* 0x000fc80003f25270 */
[----:B------:R-:W-:Y:S02]  /*b4a0*/  SEL R5, RZ, 0x1, P1 ;  /* 0x00000001ff057807 */ /* 0x000fe40000800000 */
[----:B------:R-:W-:Y:S02]  /*b4b0*/  SEL R3, R3, RZ, P1 ;  /* 0x000000ff03037207 */ /* 0x000fe40000800000 */
[----:B------:R-:W-:-:S03]  /*b4c0*/  LOP3.LUT R6, R0, R5, RZ, 0x3c, !PT ;  /* 0x0000000500067212 */ /* 0x000fc600078e3cff */
[----:B------:R-:W-:Y:S01]  /*b4d0*/  IMAD R8, R3, 0x8, R2 ;  /* 0x0000000803087824 */ /* 0x000fe200078e0202 */
[----:B------:R-:W-:Y:S01]  /*b4e0*/  SHF.L.U32 R5, R6, 0x1f, RZ ;  /* 0x0000001f06057819 */ /* 0x000fe200000006ff */
[----:B0-----:R-:W-:Y:S06]  /*b4f0*/  @!P0 BRA `(.L_x_312) ;  /* 0x0000000400008947 */ /* 0x001fec0003800000 */
.L_x_324:
[----:B------:R-:W1:Y:S01]  /*b500*/  SYNCS.PHASECHK.TRANS64.TRYWAIT P0, [R8+URZ], R5 ;  /* 0x00000005080075a7 */ /* 0x000e62000800017f */
[----:B------:R-:W-:-:S05]  /*b510*/  VIADD R0, R3, 0x1 ;  /* 0x0000000103007836 */ /* 0x000fca0000000000 */
[----:B------:R-:W-:-:S04]  /*b520*/  ISETP.NE.AND P1, PT, R0, 0x5, PT ;  /* 0x000000050000780c */ /* 0x000fc80003f25270 */
[----:B------:R-:W-:Y:S02]  /*b530*/  SEL R3, RZ, 0x1, P1 ;  /* 0x00000001ff037807 */ /* 0x000fe40000800000 */
[----:B0-----:R-:W-:Y:S02]  /*b540*/  SEL R7, R0, RZ, P1 ;  /* 0x000000ff00077207 */ /* 0x001fe40000800000 */
[----:B------:R-:W-:-:S03]  /*b550*/  LOP3.LUT R6, R6, R3, RZ, 0x3c, !PT ;  /* 0x0000000306067212 */ /* 0x000fc600078e3cff */
[----:B------:R-:W-:Y:S01]  /*b560*/  IMAD R9, R7, 0x8, R2 ;  /* 0x0000000807097824 */ /* 0x000fe200078e0202 */
[----:B------:R-:W-:Y:S01]  /*b570*/  SHF.L.U32 R4, R6, 0x1f, RZ ;  /* 0x0000001f06047819 */ /* 0x000fe200000006ff */
[----:B-1----:R-:W-:Y:S06]  /*b580*/  @!P0 BRA `(.L_x_313) ;  /* 0x0000000000f08947 */ /* 0x002fec0003800000 */
.L_x_325:
[----:B------:R-:W1:Y:S01]  /*b590*/  SYNCS.PHASECHK.TRANS64.TRYWAIT P0, [R9+URZ], R4 ;  /* 0x00000004090075a7 */ /* 0x000e62000800017f */
[----:B------:R-:W-:-:S05]  /*b5a0*/  VIADD R0, R7, 0x1 ;  /* 0x0000000107007836 */ /* 0x000fca0000000000 */
[----:B------:R-:W-:-:S04]  /*b5b0*/  ISETP.NE.AND P1, PT, R0, 0x5, PT ;  /* 0x000000050000780c */ /* 0x000fc80003f25270 */
[----:B------:R-:W-:Y:S02]  /*b5c0*/  SEL R3, RZ, 0x1, P1 ;  /* 0x00000001ff037807 */ /* 0x000fe40000800000 */
[----:B------:R-:W-:Y:S02]  /*b5d0*/  SEL R7, R0, RZ, P1 ;  /* 0x000000ff00077207 */ /* 0x000fe40000800000 */
[----:B------:R-:W-:-:S03]  /*b5e0*/  LOP3.LUT R11, R6, R3, RZ, 0x3c, !PT ;  /* 0x00000003060b7212 */ /* 0x000fc600078e3cff */
[----:B------:R-:W-:Y:S01]  /*b5f0*/  IMAD R6, R7, 0x8, R2 ;  /* 0x0000000807067824 */ /* 0x000fe200078e0202 */
[----:B0-----:R-:W-:Y:S01]  /*b600*/  SHF.L.U32 R5, R11, 0x1f, RZ ;  /* 0x0000001f0b057819 */ /* 0x001fe200000006ff */
[----:B-1----:R-:W-:Y:S06]  /*b610*/  @!P0 BRA `(.L_x_314) ;  /* 0x0000000000e08947 */ /* 0x002fec0003800000 */
.L_x_326:
[----:B------:R-:W1:Y:S01]  /*b620*/  SYNCS.PHASECHK.TRANS64.TRYWAIT P0, [R6+URZ], R5 ;  /* 0x00000005060075a7 */ /* 0x000e62000800017f */
[----:B------:R-:W-:-:S05]  /*b630*/  VIADD R0, R7, 0x1 ;  /* 0x0000000107007836 */ /* 0x000fca0000000000 */
[----:B------:R-:W-:-:S04]  /*b640*/  ISETP.NE.AND P1, PT, R0, 0x5, PT ;  /* 0x000000050000780c */ /* 0x000fc80003f25270 */
[----:B0-----:R-:W-:Y:S02]  /*b650*/  SEL R4, RZ, 0x1, P1 ;  /* 0x00000001ff047807 */ /* 0x001fe40000800000 */
[----:B------:R-:W-:Y:S02]  /*b660*/  SEL R3, R0, RZ, P1 ;  /* 0x000000ff00037207 */ /* 0x000fe40000800000 */
[----:B------:R-:W-:Y:S01]  /*b670*/  LOP3.LUT R0, R11, R4, RZ, 0x3c, !PT ;  /* 0x000000040b007212 */ /* 0x000fe200078e3cff */
[----:B-1----:R-:W-:Y:S06]  /*b680*/  @!P0 BRA `(.L_x_315) ;  /* 0x0000000000d88947 */ /* 0x002fec0003800000 */
.L_x_327:
[----:B------:R-:W-:Y:S01]  /*b690*/  IMAD R3, R3, 0x8, R2 ;  /* 0x0000000803037824 */ /* 0x000fe200078e0202 */
[----:B------:R-:W-:-:S07]  /*b6a0*/  SHF.L.U32 R0, R0, 0x1f, RZ ;  /* 0x0000001f00007819 */ /* 0x000fce00000006ff */
.L_x_316:
[----:B-1----:R1:W2:Y:S02]  /*b6b0*/  SYNCS.PHASECHK.TRANS64.TRYWAIT P0, [R3+URZ], R0 ;  /* 0x00000000030075a7 */ /* 0x0022a4000800017f */
[----:B--2---:R-:W-:Y:S05]  /*b6c0*/  @!P0 NANOSLEEP.SYNCS 0x989680 ;  /* 0x009896800000895d */ /* 0x004fea0003900000 */
[----:B------:R-:W2:Y:S02]  /*b6d0*/  @!P0 SYNCS.PHASECHK.TRANS64 P0, [R3+URZ], R0 ;  /* 0x00000000030085a7 */ /* 0x000ea4000800007f */
[----:B--2---:R-:W-:Y:S05]  /*b6e0*/  @!P0 BRA `(.L_x_316) ;  /* 0xfffffffc00f08947 */ /* 0x004fea000383ffff */
.L_x_310:
[----:B------:R-:W-:Y:S05]  /*b6f0*/  BSYNC B0 ;  /* 0x0000000000007941 */ /* 0x000fea0003800000 */
.L_x_309:
[----:B------:R-:W-:Y:S05]  /*b700*/  EXIT ;  /* 0x000000000000794d */ /* 0x000fea0003800000 */
.L_x_21:
[----:B---3--:R3:W4:Y:S02]  /*b710*/  SYNCS.PHASECHK.TRANS64.TRYWAIT P1, [R3+URZ], R0 ;  /* 0x00000000030075a7 */ /* 0x008724000802017f */
[----:B----4-:R-:W-:Y:S05]  /*b720*/  @!P1 NANOSLEEP.SYNCS 0x989680 ;  /* 0x009896800000995d */ /* 0x010fea0003900000 */
[----:B------:R-:W4:Y:S02]  /*b730*/  @!P1 SYNCS.PHASECHK.TRANS64 P1, [R3+URZ], R0 ;  /* 0x00000000030095a7 */ /* 0x000f24000802007f */
[----:B----4-:R-:W-:Y:S05]  /*b740*/  @!P1 BRA `(.L_x_21) ;  /* 0xfffffffc00f09947 */ /* 0x010fea000383ffff */
[----:B------:R-:W-:Y:S05]  /*b750*/  BRA `(.L_x_20) ;  /* 0xffffff5c00787947 */ /* 0x000fea000383ffff */
.L_x_26:
[----:B-1----:R1:W2:Y:S02]  /*b760*/  SYNCS.PHASECHK.TRANS64.TRYWAIT P1, [R5+URZ], R4 ;  /* 0x00000004050075a7 */ /* 0x0022a4000802017f */
[----:B--2---:R-:W-:Y:S05]  /*b770*/  @!P1 NANOSLEEP.SYNCS 0x989680 ;  /* 0x009896800000995d */ /* 0x004fea0003900000 */
[----:B------:R-:W2:Y:S02]  /*b780*/  @!P1 SYNCS.PHASECHK.TRANS64 P1, [R5+URZ], R4 ;  /* 0x00000004050095a7 */ /* 0x000ea4000802007f */
[----:B--2---:R-:W-:Y:S05]  /*b790*/  @!P1 BRA `(.L_x_26) ;  /* 0xfffffffc00f09947 */ /* 0x004fea000383ffff */
[----:B------:R-:W-:Y:S05]  /*b7a0*/  BRA `(.L_x_25) ;  /* 0xffffff60002c7947 */ /* 0x000fea000383ffff */
.L_x_297:
[----:B------:R-:W-:Y:S01]  /*b7b0*/  BSSY B1, `(.L_x_317) ;  /* 0x0000006000017945 */ /* 0x000fe20003800000 */
[----:B------:R-:W-:-:S07]  /*b7c0*/  IMAD.MOV.U32 R15, RZ, RZ, -0x1 ;  /* 0xffffffffff0f7424 */ /* 0x000fce00078e00ff */
[----:B------:R-:W-:Y:S05]  /*b7d0*/  WARPSYNC.COLLECTIVE R15, `(.L_x_318) ;  /* 0x000000000f0c7348 */ /* 0x000fea0003c00000 */
[----:B------:R-:W-:Y:S02]  /*b7e0*/  ELECT P6, UR62, PT ;  /* 0x00000000003e782f */ /* 0x000fe400038c0000 */
[----:B------:R-:W-:Y:S01]  /*b7f0*/  MOV R14, UR62 ;  /* 0x0000003e000e7c02 */ /* 0x000fe20008000f00 */
[----:B------:R-:W-:Y:S10]  /*b800*/  ENDCOLLECTIVE ;  /* 0x000000000000791b */ /* 0x000ff40003800000 */
.L_x_318:
[----:B------:R-:W-:Y:S05]  /*b810*/  BSYNC B1 ;  /* 0x0000000000017941 */ /* 0x000fea0003800000 */
.L_x_317:
[----:B------:R-:W-:Y:S05]  /*b820*/  BRA `(.L_x_319) ;  /* 0xfffffff0001c7947 */ /* 0x000fea000383ffff */
.L_x_300:
[----:B-1----:R1:W2:Y:S02]  /*b830*/  SYNCS.PHASECHK.TRANS64.TRYWAIT P0, [R23+URZ+0x28], R14 ;  /* 0x0000280e170075a7 */ /* 0x0022a4000800017f */
[----:B--2---:R-:W-:Y:S05]  /*b840*/  @!P0 NANOSLEEP.SYNCS 0x989680 ;  /* 0x009896800000895d */ /* 0x004fea0003900000 */
[----:B------:R-:W2:Y:S02]  /*b850*/  @!P0 SYNCS.PHASECHK.TRANS64 P0, [R23+URZ+0x28], R14 ;  /* 0x0000280e170085a7 */ /* 0x000ea4000800007f */
[----:B--2---:R-:W-:Y:S05]  /*b860*/  @!P0 BRA `(.L_x_300) ;  /* 0xfffffffc00f08947 */ /* 0x004fea000383ffff */
[----:B------:R-:W-:Y:S05]  /*b870*/  BRA `(.L_x_320) ;  /* 0xfffffff000547947 */ /* 0x000fea000383ffff */
.L_x_308:
[----:B------:R-:W-:Y:S01]  /*b880*/  BSSY B0, `(.L_x_321) ;  /* 0x0000006000007945 */ /* 0x000fe20003800000 */
[----:B------:R-:W-:-:S07]  /*b890*/  IMAD.MOV.U32 R15, RZ, RZ, -0x1 ;  /* 0xffffffffff0f7424 */ /* 0x000fce00078e00ff */
[----:B------:R-:W-:Y:S05]  /*b8a0*/  WARPSYNC.COLLECTIVE R15, `(.L_x_322) ;  /* 0x000000000f0c7348 */ /* 0x000fea0003c00000 */
[----:B------:R-:W-:Y:S02]  /*b8b0*/  ELECT P6, UR62, PT ;  /* 0x00000000003e782f */ /* 0x000fe400038c0000 */
[----:B------:R-:W-:Y:S01]  /*b8c0*/  MOV R14, UR62 ;  /* 0x0000003e000e7c02 */ /* 0x000fe20008000f00 */
[----:B------:R-:W-:Y:S10]  /*b8d0*/  ENDCOLLECTIVE ;  /* 0x000000000000791b */ /* 0x000ff40003800000 */
.L_x_322:
[----:B------:R-:W-:Y:S05]  /*b8e0*/  BSYNC B0 ;  /* 0x0000000000007941 */ /* 0x000fea0003800000 */
.L_x_321:
[----:B------:R-:W-:Y:S05]  /*b8f0*/  BRA `(.L_x_323) ;  /* 0xfffffff800ac7947 */ /* 0x000fea000383ffff */
.L_x_312:
[----:B0-----:R0:W1:Y:S02]  /*b900*/  SYNCS.PHASECHK.TRANS64.TRYWAIT P0, [R7+URZ], R4 ;  /* 0x00000004070075a7 */ /* 0x001064000800017f */
[----:B-1----:R-:W-:Y:S05]  /*b910*/  @!P0 NANOSLEEP.SYNCS 0x989680 ;  /* 0x009896800000895d */ /* 0x002fea0003900000 */
[----:B------:R-:W1:Y:S02]  /*b920*/  @!P0 SYNCS.PHASECHK.TRANS64 P0, [R7+URZ], R4 ;  /* 0x00000004070085a7 */ /* 0x000e64000800007f */
[----:B-1----:R-:W-:Y:S05]  /*b930*/  @!P0 BRA `(.L_x_312) ;  /* 0xfffffffc00f08947 */ /* 0x002fea000383ffff */
[----:B------:R-:W-:Y:S05]  /*b940*/  BRA `(.L_x_324) ;  /* 0xfffffff800ec7947 */ /* 0x000fea000383ffff */
.L_x_313:
[----:B0-----:R0:W1:Y:S02]  /*b950*/  SYNCS.PHASECHK.TRANS64.TRYWAIT P0, [R8+URZ], R5 ;  /* 0x00000005080075a7 */ /* 0x001064000800017f */
[----:B-1----:R-:W-:Y:S05]  /*b960*/  @!P0 NANOSLEEP.SYNCS 0x989680 ;  /* 0x009896800000895d */ /* 0x002fea0003900000 */
[----:B------:R-:W1:Y:S02]  /*b970*/  @!P0 SYNCS.PHASECHK.TRANS64 P0, [R8+URZ], R5 ;  /* 0x00000005080085a7 */ /* 0x000e64000800007f */
[----:B-1----:R-:W-:Y:S05]  /*b980*/  @!P0 BRA `(.L_x_313) ;  /* 0xfffffffc00f08947 */ /* 0x002fea000383ffff */
[----:B------:R-:W-:Y:S05]  /*b990*/  BRA `(.L_x_325) ;  /* 0xfffffff800fc7947 */ /* 0x000fea000383ffff */
.L_x_314:
[----:B0-----:R0:W1:Y:S02]  /*b9a0*/  SYNCS.PHASECHK.TRANS64.TRYWAIT P0, [R9+URZ], R4 ;  /* 0x00000004090075a7 */ /* 0x001064000800017f */
[----:B-1----:R-:W-:Y:S05]  /*b9b0*/  @!P0 NANOSLEEP.SYNCS 0x989680 ;  /* 0x009896800000895d */ /* 0x002fea0003900000 */
[----:B------:R-:W1:Y:S02]  /*b9c0*/  @!P0 SYNCS.PHASECHK.TRANS64 P0, [R9+URZ], R4 ;  /* 0x00000004090085a7 */ /* 0x000e64000800007f */
[----:B-1----:R-:W-:Y:S05]  /*b9d0*/  @!P0 BRA `(.L_x_314) ;  /* 0xfffffffc00f08947 */ /* 0x002fea000383ffff */
[----:B------:R-:W-:Y:S05]  /*b9e0*/  BRA `(.L_x_326) ;  /* 0xfffffffc000c7947 */ /* 0x000fea000383ffff */
.L_x_315:
[----:B0-----:R0:W1:Y:S02]  /*b9f0*/  SYNCS.PHASECHK.TRANS64.TRYWAIT P0, [R6+URZ], R5 ;  /* 0x00000005060075a7 */ /* 0x001064000800017f */
[----:B-1----:R-:W-:Y:S05]  /*ba00*/  @!P0 NANOSLEEP.SYNCS 0x989680 ;  /* 0x009896800000895d */ /* 0x002fea0003900000 */
[----:B------:R-:W1:Y:S02]  /*ba10*/  @!P0 SYNCS.PHASECHK.TRANS64 P0, [R6+URZ], R5 ;  /* 0x00000005060085a7 */ /* 0x000e64000800007f */
[----:B-1----:R-:W-:Y:S05]  /*ba20*/  @!P0 BRA `(.L_x_315) ;  /* 0xfffffffc00f08947 */ /* 0x002fea000383ffff */
[----:B------:R-:W-:Y:S05]  /*ba30*/  BRA `(.L_x_327) ;  /* 0xfffffffc00147947 */ /* 0x000fea000383ffff */
.L_x_328:
[----:B------:R-:W-:-:S00]  /*ba40*/  BRA `(.L_x_328) ;  /* 0xfffffffc00fc7947 */ /* 0x000fc0000383ffff */
[----:B------:R-:W-:-:S00]  /*ba50*/  NOP ;  /* 0x0000000000007918 */ /* 0x000fc00000000000 */
        /* <DEDUP_REMOVED lines=10> */
.L_x_329:


//--------------------- .nv.global.init           --------------------------
	.section	.nv.global.init,"aw",@progbits
.nv.global.init:
	.type		$str$22,@object
	.size		$str$22,($str$23 - $str$22)
$str$22:
        /*0000*/ 	.byte	0x6b, 0x5f, 0x74, 0x69, 0x6c, 0x65, 0x5f, 0x63, 0x6f, 0x75, 0x6e, 0x74, 0x20, 0x3e, 0x3d, 0x20
        /*0010*/ 	.byte	0x31, 0x00
	.type		$str$23,@object
	.size		$str$23,(__unnamed_1 - $str$23)
$str$23:
        /*0012*/ 	.byte	0x2f, 0x74, 0x6d, 0x70, 0x2f, 0x63, 0x75, 0x74, 0x6c, 0x61, 0x73, 0x73, 0x5f, 0x73, 0x77, 0x65
        /*0022*/ 	.byte	0x65, 0x70, 0x5f, 0x73, 0x72, 0x63, 0x2f, 0x69, 0x6e, 0x63, 0x6c, 0x75, 0x64, 0x65, 0x2f, 0x63
        /*0032*/ 	.byte	0x75, 0x74, 0x6c, 0x61, 0x73, 0x73, 0x2f, 0x67, 0x65, 0x6d, 0x6d, 0x2f, 0x63, 0x6f, 0x6c, 0x6c
        /*0042*/ 	.byte	0x65, 0x63, 0x74, 0x69, 0x76, 0x65, 0x2f, 0x73, 0x6d, 0x39, 0x30, 0x5f, 0x6d, 0x6d, 0x61, 0x5f
        /*0052*/ 	.byte	0x74, 0x6d, 0x61, 0x5f, 0x67, 0x6d, 0x6d, 0x61, 0x5f, 0x73, 0x73, 0x5f, 0x77, 0x61, 0x72, 0x70
        /*0062*/ 	.byte	0x73, 0x70, 0x65, 0x63, 0x69, 0x61, 0x6c, 0x69, 0x7a, 0x65, 0x64, 0x2e, 0x68, 0x70, 0x70, 0x00
	.type		__unnamed_1,@object
	.size		__unnamed_1,(.L_0 - __unnamed_1)
__unnamed_1:
        /*0072*/ 	.byte	0x76, 0x6f, 0x69, 0x64, 0x20, 0x63, 0x75, 0x74, 0x6c, 0x61, 0x73, 0x73, 0x3a, 0x3a, 0x67, 0x65
        /* <DEDUP_REMOVED lines=181> */
.L_0:


//--------------------- .nv.shared._ZN7cutlass13device_kernelINS_4gemm6kernel13GemmUniversalIN4cute5tupleIJiiiiEEENS1_10collective13CollectiveMmaINS1_34MainloopSm90TmaGmmaWarpSpecializedILi5ENS5_IJNS4_1CILi2EEENSA_ILi1EEESC_EEENS1_35KernelTmaWarpSpecializedCooperativeEEENS5_IJNSA_ILi128EEENSA_ILi256EEENSA_ILi32EEEEEENS_10bfloat16_tENS5_IJlSC_lEEESK_SL_NS4_8TiledMMAINS4_8MMA_AtomIJNS4_4SM904GMMA28MMA_64x256x16_F32BF16BF16_SSILNSP_5MajorE0ELSR_0ELNSP_7ScaleInE1ELSS_1EEEEEENS4_6LayoutISD_NS5_IJSC_NSA_ILi0EEESW_EEEEENS5_IJNS4_10UnderscoreESZ_SZ_EEEEENS4_13SM90_TMA_LOADENS4_14ComposedLayoutINS4_7SwizzleILi2ELi4ELi3EEENS4_18smem_ptr_flag_bitsILi16EEENSV_INS5_IJNSA_ILi8EEESI_EEENS5_IJSI_SC_EEEEEEEvNS4_8identityENS4_23SM90_TMA_LOAD_MULTICASTES1C_vS1D_EENS_8epilogue10collective6detail29Sm90TmaWarpSpecializedAdapterINS1H_15DefaultEpilogueISK_SL_SL_NS1G_6thread17LinearCombinationISK_Li1EffLNS1L_9ScaleType4KindE0ELNS_15FloatRoundStyleE2ESK_EENS1_15EpilogueDefaultEEEEEvvEEEEvNT_6ParamsE --------------------------
	.section	.nv.shared._ZN7cutlass13device_kernelINS_4gemm6kernel13GemmUniversalIN4cute5tupleIJiiiiEEENS1_10collective13CollectiveMmaINS1_34MainloopSm90TmaGmmaWarpSpecializedILi5ENS5_IJNS4_1CILi2EEENSA_ILi1EEESC_EEENS1_35KernelTmaWarpSpecializedCooperativeEEENS5_IJNSA_ILi128EEENSA_ILi256EEENSA_ILi32EEEEEENS_10bfloat16_tENS5_IJlSC_lEEESK_SL_NS4_8TiledMMAINS4_8MMA_AtomIJNS4_4SM904GMMA28MMA_64x256x16_F32BF16BF16_SSILNSP_5MajorE0ELSR_0ELNSP_7ScaleInE1ELSS_1EEEEEENS4_6LayoutISD_NS5_IJSC_NSA_ILi0EEESW_EEEEENS5_IJNS4_10UnderscoreESZ_SZ_EEEEENS4_13SM90_TMA_LOADENS4_14ComposedLayoutINS4_7SwizzleILi2ELi4ELi3EEENS4_18smem_ptr_flag_bitsILi16EEENSV_INS5_IJNSA_ILi8EEESI_EEENS5_IJSI_SC_EEEEEEEvNS4_8identityENS4_23SM90_TMA_LOAD_MULTICASTES1C_vS1D_EENS_8epilogue10collective6detail29Sm90TmaWarpSpecializedAdapterINS1H_15DefaultEpilogueISK_SL_SL_NS1G_6thread17LinearCombinationISK_Li1EffLNS1L_9ScaleType4KindE0ELNS_15FloatRoundStyleE2ESK_EENS1_15EpilogueDefaultEEEEEvvEEEEvNT_6ParamsE,"aw",@nobits
	.sectionflags	@""
	.align	16
	.zero		1024


//--------------------- .nv.shared.reserved.0     --------------------------
	.section	.nv.shared.reserved.0,"aw",@nobits
	.weak		__nv_reservedSMEM_offset_0_alias
	.size		__nv_reservedSMEM_offset_0_alias, 0, 0
	.other		__nv_reservedSMEM_offset_0_alias,@"STO_CUDA_RESERVED_SHARED STV_DEFAULT"
__nv_reservedSMEM_offset_0_alias:
	.zero		0


//--------------------- .nv.global                --------------------------
	.section	.nv.global,"aw",@nobits
.nv.global:
	.type		_ZN39_INTERNAL_549929f9_4_k_cu_fe598cc1_41964cute1_E,@object
	.size		_ZN39_INTERNAL_549929f9_4_k_cu_fe598cc1_41964cute1_E,(_ZN39_INTERNAL_549929f9_4_k_cu_fe598cc1_41964cuda3std3__45__cpo6cbeginE - _ZN39_INTERNAL_549929f9_4_k_cu_fe598cc1_41964cute1_E)
_ZN39_INTERNAL_549929f9_4_k_cu_fe598cc1_41964cute1_E:
	.zero		1
	.type		_ZN39_INTERNAL_549929f9_4_k_cu_fe598cc1_41964cuda3std3__45__cpo6cbeginE,@object
	.size		_ZN39_INTERNAL_549929f9_4_k_cu_fe598cc1_41964cuda3std3__45__cpo6cbeginE,(_ZN39_INTERNAL_549929f9_4_k_cu_fe598cc1_41964cuda3std3__48in_placeE - _ZN39_INTERNAL_549929f9_4_k_cu_fe598cc1_41964cuda3std3__45__cpo6cbeginE)
_ZN39_INTERNAL_549929f9_4_k_cu_fe598cc1_41964cuda3std3__45__cpo6cbeginE:
	.zero		1
	.type		_ZN39_INTERNAL_549929f9_4_k_cu_fe598cc1_41964cuda3std3__48in_placeE,@object
	.size		_ZN39_INTERNAL_549929f9_4_k_cu_fe598cc1_41964cuda3std3__48in_placeE,(_ZN39_INTERNAL_549929f9_4_k_cu_fe598cc1_41964cuda3std6ranges3__45__cpo9iter_moveE - _ZN39_INTERNAL_549929f9_4_k_cu_fe598cc1_41964cuda3std3__48in_placeE)
_ZN39_INTERNAL_549929f9_4_k_cu_fe598cc1_41964cuda3std3__48in_placeE:
	.zero		1
	.type		_ZN39_INTERNAL_549929f9_4_k_cu_fe598cc1_41964cuda3std6ranges3__45__cpo9iter_moveE,@object
	.size		_ZN39_INTERNAL_549929f9_4_k_cu_fe598cc1_41964cuda3std6ranges3__45__cpo9iter_moveE,(_ZN39_INTERNAL_549929f9_4_k_cu_fe598cc1_41964cuda3std3__45__cpo5beginE - _ZN39_INTERNAL_549929f9_4_k_cu_fe598cc1_41964cuda3std6ranges3__45__cpo9iter_moveE)
_ZN39_INTERNAL_549929f9_4_k_cu_fe598cc1_41964cuda3std6ranges3__45__cpo9iter_moveE:
	.zero		1
	.type		_ZN39_INTERNAL_549929f9_4_k_cu_fe598cc1_41964cuda3std3__45__cpo5beginE,@object
	.size		_ZN39_INTERNAL_549929f9_4_k_cu_fe598cc1_41964cuda3std3__45__cpo5beginE,(_ZN39_INTERNAL_549929f9_4_k_cu_fe598cc1_41964cuda3std3__441_GLOBAL__N__549929f9_4_k_cu_fe598cc1_41966ignoreE - _ZN39_INTERNAL_549929f9_4_k_cu_fe598cc1_41964cuda3std3__45__cpo5beginE)
_ZN39_INTERNAL_549929f9_4_k_cu_fe598cc1_41964cuda3std3__45__cpo5beginE:
	.zero		1
	.type		_ZN39_INTERNAL_549929f9_4_k_cu_fe598cc1_41964cuda3std3__441_GLOBAL__N__549929f9_4_k_cu_fe598cc1_41966ignoreE,@object
	.size		_ZN39_INTERNAL_549929f9_4_k_cu_fe598cc1_41964cuda3std3__441_GLOBAL__N__549929f9_4_k_cu_fe598cc1_41966ignoreE,(_ZN39_INTERNAL_549929f9_4_k_cu_fe598cc1_41964cute7productE - _ZN39_INTERNAL_549929f9_4_k_cu_fe598cc1_41964cuda3std3__441_GLOBAL__N__549929f9_4_k_cu_fe598cc1_41966ignoreE)
_ZN39_INTERNAL_549929f9_4_k_cu_fe598cc1_41964cuda3std3__441_GLOBAL__N__549929f9_4_k_cu_fe598cc1_41966ignoreE:
	.zero		1
	.type		_ZN39_INTERNAL_549929f9_4_k_cu_fe598cc1_41964cute7productE,@object
	.size		_ZN39_INTERNAL_549929f9_4_k_cu_fe598cc1_41964cute7productE,(_ZN39_INTERNAL_549929f9_4_k_cu_fe598cc1_41964cuda3std3__45__cpo3endE - _ZN39_INTERNAL_549929f9_4_k_cu_fe598cc1_41964cute7productE)
_ZN39_INTERNAL_549929f9_4_k_cu_fe598cc1_41964cute7productE:
	.zero		1
	.type		_ZN39_INTERNAL_549929f9_4_k_cu_fe598cc1_41964cuda3std3__45__cpo3endE,@object
	.size		_ZN39_INTERNAL_549929f9_4_k_cu_fe598cc1_41964cuda3std3__45__cpo3endE,(_ZN39_INTERNAL_549929f9_4_k_cu_fe598cc1_41964cuda3std3__419piecewise_constructE - _ZN39_INTERNAL_549929f9_4_k_cu_fe598cc1_41964cuda3std3__45__cpo3endE)
_ZN39_INTERNAL_549929f9_4_k_cu_fe598cc1_41964cuda3std3__45__cpo3endE:
	.zero		1
	.type		_ZN39_INTERNAL_549929f9_4_k_cu_fe598cc1_41964cuda3std3__419piecewise_constructE,@object
	.size		_ZN39_INTERNAL_549929f9_4_k_cu_fe598cc1_41964cuda3std3__419piecewise_constructE,(_ZN39_INTERNAL_549929f9_4_k_cu_fe598cc1_41964cuda3std3__45__cpo4cendE - _ZN39_INTERNAL_549929f9_4_k_cu_fe598cc1_41964cuda3std3__419piecewise_constructE)
_ZN39_INTERNAL_549929f9_4_k_cu_fe598cc1_41964cuda3std3__419piecewise_constructE:
	.zero		1
	.type		_ZN39_INTERNAL_549929f9_4_k_cu_fe598cc1_41964cuda3std3__45__cpo4cendE,@object
	.size		_ZN39_INTERNAL_549929f9_4_k_cu_fe598cc1_41964cuda3std3__45__cpo4cendE,(_ZN39_INTERNAL_549929f9_4_k_cu_fe598cc1_41964cuda3std6ranges3__45__cpo4swapE - _ZN39_INTERNAL_549929f9_4_k_cu_fe598cc1_41964cuda3std3__45__cpo4cendE)
_ZN39_INTERNAL_549929f9_4_k_cu_fe598cc1_41964cuda3std3__45__cpo4cendE:
	.zero		1
	.type		_ZN39_INTERNAL_549929f9_4_k_cu_fe598cc1_41964cuda3std6ranges3__45__cpo4swapE,@object
	.size		_ZN39_INTERNAL_549929f9_4_k_cu_fe598cc1_41964cuda3std6ranges3__45__cpo4swapE,(.L_8 - _ZN39_INTERNAL_549929f9_4_k_cu_fe598cc1_41964cuda3std6ranges3__45__cpo4swapE)
_ZN39_INTERNAL_549929f9_4_k_cu_fe598cc1_41964cuda3std6ranges3__45__cpo4swapE:
	.zero		1
.L_8:


//--------------------- .nv.constant0._ZN7cutlass13device_kernelINS_4gemm6kernel13GemmUniversalIN4cute5tupleIJiiiiEEENS1_10collective13CollectiveMmaINS1_34MainloopSm90TmaGmmaWarpSpecializedILi5ENS5_IJNS4_1CILi2EEENSA_ILi1EEESC_EEENS1_35KernelTmaWarpSpecializedCooperativeEEENS5_IJNSA_ILi128EEENSA_ILi256EEENSA_ILi32EEEEEENS_10bfloat16_tENS5_IJlSC_lEEESK_SL_NS4_8TiledMMAINS4_8MMA_AtomIJNS4_4SM904GMMA28MMA_64x256x16_F32BF16BF16_SSILNSP_5MajorE0ELSR_0ELNSP_7ScaleInE1ELSS_1EEEEEENS4_6LayoutISD_NS5_IJSC_NSA_ILi0EEESW_EEEEENS5_IJNS4_10UnderscoreESZ_SZ_EEEEENS4_13SM90_TMA_LOADENS4_14ComposedLayoutINS4_7SwizzleILi2ELi4ELi3EEENS4_18smem_ptr_flag_bitsILi16EEENSV_INS5_IJNSA_ILi8EEESI_EEENS5_IJSI_SC_EEEEEEEvNS4_8identityENS4_23SM90_TMA_LOAD_MULTICASTES1C_vS1D_EENS_8epilogue10collective6detail29Sm90TmaWarpSpecializedAdapterINS1H_15DefaultEpilogueISK_SL_SL_NS1G_6thread17LinearCombinationISK_Li1EffLNS1L_9ScaleType4KindE0ELNS_15FloatRoundStyleE2ESK_EENS1_15EpilogueDefaultEEEEEvvEEEEvNT_6ParamsE --------------------------
	.section	.nv.constant0._ZN7cutlass13device_kernelINS_4gemm6kernel13GemmUniversalIN4cute5tupleIJiiiiEEENS1_10collective13CollectiveMmaINS1_34MainloopSm90TmaGmmaWarpSpecializedILi5ENS5_IJNS4_1CILi2EEENSA_ILi1EEESC_EEENS1_35KernelTmaWarpSpecializedCooperativeEEENS5_IJNSA_ILi128EEENSA_ILi256EEENSA_ILi32EEEEEENS_10bfloat16_tENS5_IJlSC_lEEESK_SL_NS4_8TiledMMAINS4_8MMA_AtomIJNS4_4SM904GMMA28MMA_64x256x16_F32BF16BF16_SSILNSP_5MajorE0ELSR_0ELNSP_7ScaleInE1ELSS_1EEEEEENS4_6LayoutISD_NS5_IJSC_NSA_ILi0EEESW_EEEEENS5_IJNS4_10UnderscoreESZ_SZ_EEEEENS4_13SM90_TMA_LOADENS4_14ComposedLayoutINS4_7SwizzleILi2ELi4ELi3EEENS4_18smem_ptr_flag_bitsILi16EEENSV_INS5_IJNSA_ILi8EEESI_EEENS5_IJSI_SC_EEEEEEEvNS4_8identityENS4_23SM90_TMA_LOAD_MULTICASTES1C_vS1D_EENS_8epilogue10collective6detail29Sm90TmaWarpSpecializedAdapterINS1H_15DefaultEpilogueISK_SL_SL_NS1G_6thread17LinearCombinationISK_Li1EffLNS1L_9ScaleType4KindE0ELNS_15FloatRoundStyleE2ESK_EENS1_15EpilogueDefaultEEEEEvvEEEEvNT_6ParamsE,"a",@progbits
	.sectionflags	@""
	.align	4
.nv.constant0._ZN7cutlass13device_kernelINS_4gemm6kernel13GemmUniversalIN4cute5tupleIJiiiiEEENS1_10collective13CollectiveMmaINS1_34MainloopSm90TmaGmmaWarpSpecializedILi5ENS5_IJNS4_1CILi2EEENSA_ILi1EEESC_EEENS1_35KernelTmaWarpSpecializedCooperativeEEENS5_IJNSA_ILi128EEENSA_ILi256EEENSA_ILi32EEEEEENS_10bfloat16_tENS5_IJlSC_lEEESK_SL_NS4_8TiledMMAINS4_8MMA_AtomIJNS4_4SM904GMMA28MMA_64x256x16_F32BF16BF16_SSILNSP_5MajorE0ELSR_0ELNSP_7ScaleInE1ELSS_1EEEEEENS4_6LayoutISD_NS5_IJSC_NSA_ILi0EEESW_EEEEENS5_IJNS4_10UnderscoreESZ_SZ_EEEEENS4_13SM90_TMA_LOADENS4_14ComposedLayoutINS4_7SwizzleILi2ELi4ELi3EEENS4_18smem_ptr_flag_bitsILi16EEENSV_INS5_IJNSA_ILi8EEESI_EEENS5_IJSI_SC_EEEEEEEvNS4_8identityENS4_23SM90_TMA_LOAD_MULTICASTES1C_vS1D_EENS_8epilogue10collective6detail29Sm90TmaWarpSpecializedAdapterINS1H_15DefaultEpilogueISK_SL_SL_NS1G_6thread17LinearCombinationISK_Li1EffLNS1L_9ScaleType4KindE0ELNS_15FloatRoundStyleE2ESK_EENS1_15EpilogueDefaultEEEEEvvEEEEvNT_6ParamsE:
	.zero		1664


//--------------------- SYMBOLS --------------------------

	.type		.nv.reservedSmem.offset0,@object
	.size		.nv.reservedSmem.offset0,0x4
	.type		__assertfail,@function
